	.target	sm_100a

	.elftype	@"ET_EXEC"


//--------------------- .note.nv.tkinfo           --------------------------
	.section	.note.nv.tkinfo,"",@"SHT_NOTE"
	.sectionflags	@"SHF_NOTE_NV_TKINFO"
	.tkinfo
        /*0018*/ 	.word	0x00000081
        /*0030*/ 	.string	""
        /*0030*/ 	.string	"ptxas-blackwell"
        /*0030*/ 	.string	"Cuda compilation tools, release 12.9, V12.9.86"
        /*0030*/ 	.string	"Build cuda_12.9.r12.9/compiler.36037853_0"
        /*0030*/ 	.string	"-v  -suppress-debug-info  -lineinfo  -arch sm_100a "



//--------------------- .note.nv.cuver            --------------------------
	.section	.note.nv.cuver,"",@"SHT_NOTE"
	.sectionflags	@"SHF_NOTE_NV_CUVER"
        /*0018*/ 	.short	0x0001
        /*001a*/ 	.short	0x0064
        /*001c*/ 	.short	0x0001
        /*001e*/ 	.short	0x0000
        /*0020*/ 	.short	0x0001
        /*0022*/ 	.short	0x0000


//--------------------- .nv.info                  --------------------------
	.section	.nv.info,"",@"SHT_CUDA_INFO"
	.align	4


	//----- nvinfo : EIATTR_REGCOUNT
	.align		4
        /*0000*/ 	.byte	0x04, 0x2f
        /*0002*/ 	.short	(.L_4 - .L_3)
	.align		4
.L_3:
        /*0004*/ 	.word	index@(gluon_tcgen05)
        /*0008*/ 	.word	0x00000047


	//----- nvinfo : EIATTR_FRAME_SIZE
	.align		4
.L_4:
        /*000c*/ 	.byte	0x04, 0x11
        /*000e*/ 	.short	(.L_6 - .L_5)
	.align		4
.L_5:
        /*0010*/ 	.word	index@($__internal_2_$__cuda_sm10x_tcgen05_guardrail_trap_unallocated_columns_being_dealloced)
        /*0014*/ 	.word	0x00000000


	//----- nvinfo : EIATTR_FRAME_SIZE
	.align		4
.L_6:
        /*0018*/ 	.byte	0x04, 0x11
        /*001a*/ 	.short	(.L_8 - .L_7)
	.align		4
.L_7:
        /*001c*/ 	.word	index@($__internal_1_$__cuda_sm10x_tcgen05_guardrail_trap_phase_invalid_during_alloc)
        /*0020*/ 	.word	0x00000000


	//----- nvinfo : EIATTR_FRAME_SIZE
	.align		4
.L_8:
        /*0024*/ 	.byte	0x04, 0x11
        /*0026*/ 	.short	(.L_10 - .L_9)
	.align		4
.L_9:
        /*0028*/ 	.word	index@($__internal_0_$__cuda_sm10x_tcgen05_guardrail_trap_col_being_dealloced_not_returned_by_alloc)
        /*002c*/ 	.word	0x00000000


	//----- nvinfo : EIATTR_FRAME_SIZE
	.align		4
.L_10:
        /*0030*/ 	.byte	0x04, 0x11
        /*0032*/ 	.short	(.L_12 - .L_11)
	.align		4
.L_11:
        /*0034*/ 	.word	index@(gluon_tcgen05)
        /*0038*/ 	.word	0x00000000


	//----- nvinfo : EIATTR_MIN_STACK_SIZE
	.align		4
.L_12:
        /*003c*/ 	.byte	0x04, 0x12
        /*003e*/ 	.short	(.L_14 - .L_13)
	.align		4
.L_13:
        /*0040*/ 	.word	index@(gluon_tcgen05)
        /*0044*/ 	.word	0x00000000
.L_14:


//--------------------- .nv.info.gluon_tcgen05    --------------------------
	.section	.nv.info.gluon_tcgen05,"",@"SHT_CUDA_INFO"
	.sectionflags	@""
	.align	4


	//----- nvinfo : EIATTR_CUDA_API_VERSION
	.align		4
        /*0000*/ 	.byte	0x04, 0x37
        /*0002*/ 	.short	(.L_16 - .L_15)
.L_15:
        /*0004*/ 	.word	0x00000081


	//----- nvinfo : EIATTR_KPARAM_INFO
	.align		4
.L_16:
        /*0008*/ 	.byte	0x04, 0x17
        /*000a*/ 	.short	(.L_18 - .L_17)
.L_17:
        /*000c*/ 	.word	0x00000000
        /*0010*/ 	.short	0x000a
        /*0012*/ 	.short	0x0048
        /*0014*/ 	.byte	0x00, 0xf4, 0x21, 0x00


	//----- nvinfo : EIATTR_KPARAM_INFO
	.align		4
.L_18:
        /*0018*/ 	.byte	0x04, 0x17
        /*001a*/ 	.short	(.L_20 - .L_19)
.L_19:
        /*001c*/ 	.word	0x00000000
        /*0020*/ 	.short	0x0009
        /*0022*/ 	.short	0x0040
        /*0024*/ 	.byte	0x00, 0xf4, 0x21, 0x00


	//----- nvinfo : EIATTR_KPARAM_INFO
	.align		4
.L_20:
        /*0028*/ 	.byte	0x04, 0x17
        /*002a*/ 	.short	(.L_22 - .L_21)
.L_21:
        /*002c*/ 	.word	0x00000000
        /*0030*/ 	.short	0x0008
        /*0032*/ 	.short	0x0038
        /*0034*/ 	.byte	0x00, 0xf0, 0x21, 0x00


	//----- nvinfo : EIATTR_KPARAM_INFO
	.align		4
.L_22:
        /*0038*/ 	.byte	0x04, 0x17
        /*003a*/ 	.short	(.L_24 - .L_23)
.L_23:
        /*003c*/ 	.word	0x00000000
        /*0040*/ 	.short	0x0007
        /*0042*/ 	.short	0x0030
        /*0044*/ 	.byte	0x00, 0xf0, 0x21, 0x00


	//----- nvinfo : EIATTR_KPARAM_INFO
	.align		4
.L_24:
        /*0048*/ 	.byte	0x04, 0x17
        /*004a*/ 	.short	(.L_26 - .L_25)
.L_25:
        /*004c*/ 	.word	0x00000000
        /*0050*/ 	.short	0x0006
        /*0052*/ 	.short	0x0028
        /*0054*/ 	.byte	0x00, 0xf0, 0x21, 0x00


	//----- nvinfo : EIATTR_KPARAM_INFO
	.align		4
.L_26:
        /*0058*/ 	.byte	0x04, 0x17
        /*005a*/ 	.short	(.L_28 - .L_27)
.L_27:
        /*005c*/ 	.word	0x00000000
        /*0060*/ 	.short	0x0005
        /*0062*/ 	.short	0x0020
        /*0064*/ 	.byte	0x00, 0xf0, 0x11, 0x00


	//----- nvinfo : EIATTR_KPARAM_INFO
	.align		4
.L_28:
        /*0068*/ 	.byte	0x04, 0x17
        /*006a*/ 	.short	(.L_30 - .L_29)
.L_29:
        /*006c*/ 	.word	0x00000000
        /*0070*/ 	.short	0x0004
        /*0072*/ 	.short	0x001c
        /*0074*/ 	.byte	0x00, 0xf0, 0x11, 0x00


	//----- nvinfo : EIATTR_KPARAM_INFO
	.align		4
.L_30:
        /*0078*/ 	.byte	0x04, 0x17
        /*007a*/ 	.short	(.L_32 - .L_31)
.L_31:
        /*007c*/ 	.word	0x00000000
        /*0080*/ 	.short	0x0003
        /*0082*/ 	.short	0x0018
        /*0084*/ 	.byte	0x00, 0xf0, 0x11, 0x00


	//----- nvinfo : EIATTR_KPARAM_INFO
	.align		4
.L_32:
        /*0088*/ 	.byte	0x04, 0x17
        /*008a*/ 	.short	(.L_34 - .L_33)
.L_33:
        /*008c*/ 	.word	0x00000000
        /*0090*/ 	.short	0x0002
        /*0092*/ 	.short	0x0010
        /*0094*/ 	.byte	0x00, 0xf4, 0x21, 0x00


	//----- nvinfo : EIATTR_KPARAM_INFO
	.align		4
.L_34:
        /*0098*/ 	.byte	0x04, 0x17
        /*009a*/ 	.short	(.L_36 - .L_35)
.L_35:
        /*009c*/ 	.word	0x00000000
        /*00a0*/ 	.short	0x0001
        /*00a2*/ 	.short	0x0008
        /*00a4*/ 	.byte	0x00, 0xf4, 0x21, 0x00


	//----- nvinfo : EIATTR_KPARAM_INFO
	.align		4
.L_36:
        /*00a8*/ 	.byte	0x04, 0x17
        /*00aa*/ 	.short	(.L_38 - .L_37)
.L_37:
        /*00ac*/ 	.word	0x00000000
        /*00b0*/ 	.short	0x0000
        /*00b2*/ 	.short	0x0000
        /*00b4*/ 	.byte	0x00, 0xf4, 0x21, 0x00


	//----- nvinfo : EIATTR_AT_ENTRY_FRAGMENTS
	.align		4
.L_38:
        /*00b8*/ 	.byte	0x04, 0x4f
        /*00ba*/ 	.short	(.L_40 - .L_39)


	//   ....[0]....
.L_39:
        /*00bc*/ 	.word	0x00000004


	//----- nvinfo : EIATTR_RESERVED_SMEM_USED
	.align		4
.L_40:
        /*00c0*/ 	.byte	0x01, 0x41
	.zero		2


	//----- nvinfo : EIATTR_SPARSE_MMA_MASK
	.align		4
        /*00c4*/ 	.byte	0x03, 0x50
        /*00c6*/ 	.short	0x0000


	//----- nvinfo : EIATTR_TCGEN05_1CTA_USED
	.align		4
        /*00c8*/ 	.byte	0x01, 0x51
	.zero		2


	//----- nvinfo : EIATTR_MAXREG_COUNT
	.align		4
        /*00cc*/ 	.byte	0x03, 0x1b
        /*00ce*/ 	.short	0x00ff


	//----- nvinfo : EIATTR_NUM_BARRIERS
	.align		4
        /*00d0*/ 	.byte	0x02, 0x4c
        /*00d2*/ 	.byte	0x01
	.zero		1


	//----- nvinfo : EIATTR_INT_WARP_WIDE_INSTR_OFFSETS
	.align		4
        /*00d4*/ 	.byte	0x04, 0x31
        /*00d6*/ 	.short	(.L_42 - .L_41)


	//   ....[0]....
.L_41:
        /*00d8*/ 	.word	0x00001750


	//   ....[1]....
        /*00dc*/ 	.word	0x00001770


	//   ....[2]....
        /*00e0*/ 	.word	0x000017f0


	//   ....[3]....
        /*00e4*/ 	.word	0x00001ac0


	//   ....[4]....
        /*00e8*/ 	.word	0x00001ad0


	//   ....[5]....
        /*00ec*/ 	.word	0x00001b30


	//   ....[6]....
        /*00f0*/ 	.word	0x00001b40


	//   ....[7]....
        /*00f4*/ 	.word	0x00001e10


	//   ....[8]....
        /*00f8*/ 	.word	0x00001e20


	//   ....[9]....
        /*00fc*/ 	.word	0x00001fa0


	//   ....[10]....
        /*0100*/ 	.word	0x00001fd0


	//   ....[11]....
        /*0104*/ 	.word	0x00002000


	//   ....[12]....
        /*0108*/ 	.word	0x00002020


	//   ....[13]....
        /*010c*/ 	.word	0x00002320


	//   ....[14]....
        /*0110*/ 	.word	0x00002330


	//   ....[15]....
        /*0114*/ 	.word	0x000026b0


	//   ....[16]....
        /*0118*/ 	.word	0x000026c0


	//   ....[17]....
        /*011c*/ 	.word	0x00002bb0


	//   ....[18]....
        /*0120*/ 	.word	0x00002c00


	//----- nvinfo : EIATTR_COOP_GROUP_MASK_REGIDS
	.align		4
.L_42:
        /*0124*/ 	.byte	0x04, 0x29
        /*0126*/ 	.short	(.L_44 - .L_43)


	//   ....[0]....
.L_43:
        /*0128*/ 	.word	0xffffffff


	//   ....[1]....
        /*012c*/ 	.word	0xffffffff


	//   ....[2]....
        /*0130*/ 	.word	0xffffffff


	//   ....[3]....
        /*0134*/ 	.word	0xffffffff


	//   ....[4]....
        /*0138*/ 	.word	0xffffffff


	//   ....[5]....
        /*013c*/ 	.word	0xffffffff


	//   ....[6]....
        /*0140*/ 	.word	0xffffffff


	//   ....[7]....
        /*0144*/ 	.word	0xffffffff


	//   ....[8]....
        /*0148*/ 	.word	0xffffffff


	//   ....[9]....
        /*014c*/ 	.word	0xffffffff


	//----- nvinfo : EIATTR_COOP_GROUP_INSTR_OFFSETS
	.align		4
.L_44:
        /*0150*/ 	.byte	0x04, 0x28
        /*0152*/ 	.short	(.L_46 - .L_45)


	//   ....[0]....
.L_45:
        /*0154*/ 	.word	0x00000050


	//   ....[1]....
        /*0158*/ 	.word	0x00000310


	//   ....[2]....
        /*015c*/ 	.word	0x00000500


	//   ....[3]....
        /*0160*/ 	.word	0x000009a0


	//   ....[4]....
        /*0164*/ 	.word	0x00000ae0


	//   ....[5]....
        /*0168*/ 	.word	0x00000fe0


	//   ....[6]....
        /*016c*/ 	.word	0x00001120


	//   ....[7]....
        /*0170*/ 	.word	0x00001610


	//   ....[8]....
        /*0174*/ 	.word	0x00002a40


	//   ....[9]....
        /*0178*/ 	.word	0x00002cb0


	//----- nvinfo : EIATTR_VRC_CTA_INIT_COUNT
	.align		4
.L_46:
        /*017c*/ 	.byte	0x02, 0x4a
        /*017e*/ 	.byte	0x80
	.zero		1


	//----- nvinfo : EIATTR_MBARRIER_INSTR_OFFSETS
	.align		4
        /*0180*/ 	.byte	0x04, 0x39
        /*0182*/ 	.short	(.L_48 - .L_47)


	//   ....[0]....
.L_47:
        /*0184*/ 	.word	0x00001810
        /*0188*/ 	.word	0x000000ff
        /*018c*/ 	.word	0x0001e000
        /*0190*/ 	.short	0x0100
        /*0192*/ 	.byte	0x08
	.zero		1


	//   ....[1]....
        /*0194*/ 	.word	0x00001820
        /*0198*/ 	.word	0x000000ff
        /*019c*/ 	.word	0x0001e020
        /*01a0*/ 	.short	0x0100
        /*01a2*/ 	.byte	0x08
	.zero		1


	//   ....[2]....
        /*01a4*/ 	.word	0x000018d0
        /*01a8*/ 	.word	0x000000ff
        /*01ac*/ 	.word	0x0001e008
        /*01b0*/ 	.short	0x0100
        /*01b2*/ 	.byte	0x08
	.zero		1


	//   ....[3]....
        /*01b4*/ 	.word	0x000018e0
        /*01b8*/ 	.word	0x000000ff
        /*01bc*/ 	.word	0x0001e028
        /*01c0*/ 	.short	0x0100
        /*01c2*/ 	.byte	0x08
	.zero		1


	//   ....[4]....
        /*01c4*/ 	.word	0x000019f0
        /*01c8*/ 	.word	0x000000ff
        /*01cc*/ 	.word	0x0001e010
        /*01d0*/ 	.short	0x0100
        /*01d2*/ 	.byte	0x08
	.zero		1


	//   ....[5]....
        /*01d4*/ 	.word	0x00001a00
        /*01d8*/ 	.word	0x000000ff
        /*01dc*/ 	.word	0x0001e030
        /*01e0*/ 	.short	0x0100
        /*01e2*/ 	.byte	0x08
	.zero		1


	//   ....[6]....
        /*01e4*/ 	.word	0x00001bd0
        /*01e8*/ 	.word	0x000000ff
        /*01ec*/ 	.word	0x0001e000
        /*01f0*/ 	.short	0x010a
        /*01f2*/ 	.byte	0x08
	.zero		1


	//   ....[7]....
        /*01f4*/ 	.word	0x00001e70
        /*01f8*/ 	.word	0x000000ff
        /*01fc*/ 	.word	0x0001e020
        /*0200*/ 	.short	0x010a
        /*0202*/ 	.byte	0x08
	.zero		1


	//   ....[8]....
        /*0204*/ 	.word	0x000020a0
        /*0208*/ 	.word	0x000000ff
        /*020c*/ 	.word	0x0001e000
        /*0210*/ 	.short	0x010a
        /*0212*/ 	.byte	0x1c
	.zero		1


	//   ....[9]....
        /*0214*/ 	.word	0x00002370
        /*0218*/ 	.word	0x000000ff
        /*021c*/ 	.word	0x0001e020
        /*0220*/ 	.short	0x010a
        /*0222*/ 	.byte	0x1c
	.zero		1


	//   ....[10]....
        /*0224*/ 	.word	0x00002440
        /*0228*/ 	.word	0x000000ff
        /*022c*/ 	.word	0x0001e000
        /*0230*/ 	.short	0x0108
        /*0232*/ 	.byte	0x08
	.zero		1


	//   ....[11]....
        /*0234*/ 	.word	0x00002450
        /*0238*/ 	.word	0x000000ff
        /*023c*/ 	.word	0x0001e020
        /*0240*/ 	.short	0x0108
        /*0242*/ 	.byte	0x08
	.zero		1


	//   ....[12]....
        /*0244*/ 	.word	0x000024a0
        /*0248*/ 	.word	0x000000ff
        /*024c*/ 	.word	0x0001e008
        /*0250*/ 	.short	0x0108
        /*0252*/ 	.byte	0x08
	.zero		1


	//   ....[13]....
        /*0254*/ 	.word	0x000024b0
        /*0258*/ 	.word	0x000000ff
        /*025c*/ 	.word	0x0001e028
        /*0260*/ 	.short	0x0108
        /*0262*/ 	.byte	0x08
	.zero		1


	//   ....[14]....
        /*0264*/ 	.word	0x00002500
        /*0268*/ 	.word	0x000000ff
        /*026c*/ 	.word	0x0001e010
        /*0270*/ 	.short	0x0108
        /*0272*/ 	.byte	0x08
	.zero		1


	//   ....[15]....
        /*0274*/ 	.word	0x00002510
        /*0278*/ 	.word	0x000000ff
        /*027c*/ 	.word	0x0001e030
        /*0280*/ 	.short	0x0108
        /*0282*/ 	.byte	0x08
	.zero		1


	//   ....[16]....
        /*0284*/ 	.word	0x00002cd0
        /*0288*/ 	.word	0x000000ff
        /*028c*/ 	.word	0x0001e000
        /*0290*/ 	.short	0x010a
        /*0292*/ 	.byte	0x08
	.zero		1


	//   ....[17]....
        /*0294*/ 	.word	0x00002d00
        /*0298*/ 	.word	0x000000ff
        /*029c*/ 	.word	0x0001e020
        /*02a0*/ 	.short	0x010a
        /*02a2*/ 	.byte	0x08
	.zero		1


	//   ....[18]....
        /*02a4*/ 	.word	0x00002d30
        /*02a8*/ 	.word	0x000000ff
        /*02ac*/ 	.word	0x0001e000
        /*02b0*/ 	.short	0x010a
        /*02b2*/ 	.byte	0x1c
	.zero		1


	//   ....[19]....
        /*02b4*/ 	.word	0x00002d60
        /*02b8*/ 	.word	0x000000ff
        /*02bc*/ 	.word	0x0001e020
        /*02c0*/ 	.short	0x010a
        /*02c2*/ 	.byte	0x1c
	.zero		1


	//----- nvinfo : EIATTR_NUM_MBARRIERS
	.align		4
.L_48:
        /*02c4*/ 	.byte	0x03, 0x38
        /*02c6*/ 	.short	0x0006


	//----- nvinfo : EIATTR_EXIT_INSTR_OFFSETS
	.align		4
        /*02c8*/ 	.byte	0x04, 0x1c
        /*02ca*/ 	.short	(.L_50 - .L_49)


	//   ....[0]....
.L_49:
        /*02cc*/ 	.word	0x00002cc0


	//----- nvinfo : EIATTR_REQNTID
	.align		4
.L_50:
        /*02d0*/ 	.byte	0x04, 0x10
        /*02d2*/ 	.short	(.L_52 - .L_51)
.L_51:
        /*02d4*/ 	.word	0x00000100
        /*02d8*/ 	.word	0x00000001
        /*02dc*/ 	.word	0x00000001


	//----- nvinfo : EIATTR_CRS_STACK_SIZE
	.align		4
.L_52:
        /*02e0*/ 	.byte	0x04, 0x1e
        /*02e2*/ 	.short	(.L_54 - .L_53)
.L_53:
        /*02e4*/ 	.word	0x00000000


	//----- nvinfo : EIATTR_CBANK_PARAM_SIZE
	.align		4
.L_54:
        /*02e8*/ 	.byte	0x03, 0x19
        /*02ea*/ 	.short	0x0050


	//----- nvinfo : EIATTR_PARAM_CBANK
	.align		4
        /*02ec*/ 	.byte	0x04, 0x0a
        /*02ee*/ 	.short	(.L_56 - .L_55)
	.align		4
.L_55:
        /*02f0*/ 	.word	index@(.nv.constant0.gluon_tcgen05)
        /*02f4*/ 	.short	0x0380
        /*02f6*/ 	.short	0x0050


	//----- nvinfo : EIATTR_SW_WAR
	.align		4
.L_56:
        /*02f8*/ 	.byte	0x04, 0x36
        /*02fa*/ 	.short	(.L_58 - .L_57)
.L_57:
        /*02fc*/ 	.word	0x00000008
.L_58:


//--------------------- .nv.compat                --------------------------
	.section	.nv.compat,"",@"SHT_CUDA_COMPAT_INFO"
	.align	4
        /*0000*/ 	.byte	0x02, 0x02, 0x02, 0x00, 0x02, 0x05, 0x05, 0x00, 0x02, 0x03, 0x03, 0x00, 0x02, 0x06, 0x01, 0x00


//--------------------- .nv.callgraph             --------------------------
	.section	.nv.callgraph,"",@"SHT_CUDA_CALLGRAPH"
	.align	4
	.sectionentsize	8
	.align		4
        /*0000*/ 	.word	0x00000000
	.align		4
        /*0004*/ 	.word	0xffffffff
	.align		4
        /*0008*/ 	.word	0x00000000
	.align		4
        /*000c*/ 	.word	0xfffffffe
	.align		4
        /*0010*/ 	.word	0x00000000
	.align		4
        /*0014*/ 	.word	0xfffffffd
	.align		4
        /*0018*/ 	.word	0x00000000
	.align		4
        /*001c*/ 	.word	0xfffffffc


//--------------------- .text.gluon_tcgen05       --------------------------
	.section	.text.gluon_tcgen05,"ax",@progbits
	.align	128
        .global         gluon_tcgen05
        .type           gluon_tcgen05,@function
        .size           gluon_tcgen05,(.L_x_81 - gluon_tcgen05)
        .other          gluon_tcgen05,@"STO_CUDA_ENTRY STV_DEFAULT"
gluon_tcgen05:
.text.gluon_tcgen05:
[----:B------:R-:W1:Y:S01]  /*0000*/  LDC R1, c[0x0][0x37c] ;  /* 0x0000df00ff017b82 */ /* 0x000e620000000800 */
[----:B------:R-:W2:Y:S02]  /*0010*/  S2R R0, SR_TID.X ;  /* 0x0000000000007919 */ /* 0x000ea40000002100 */
[----:B--2---:R-:W-:-:S13]  /*0020*/  ISETP.GE.U32.AND P2, PT, R0, 0x20, PT ;  /* 0x000000200000780c */ /* 0x004fda0003f46070 */
[----:B------:R-:W-:Y:S05]  /*0030*/  @P2 BRA `(.L_x_0) ;  /* 0x0000000000b82947 */ /* 0x000fea0003800000 */
[----:B------:R-:W2:Y:S01]  /*0040*/  S2UR UR6, SR_CgaCtaId ;  /* 0x00000000000679c3 */ /* 0x000ea20000008800 */
[----:B------:R-:W-:Y:S01]  /*0050*/  NOP ;  /* 0x0000000000007918 */ /* 0x000fe20000000000 */
[----:B------:R-:W-:Y:S02]  /*0060*/  UMOV UR4, 0x40 ;  /* 0x0000004000047882 */ /* 0x000fe40000000000 */
[----:B--2---:R-:W-:-:S09]  /*0070*/  ULEA UR4, UR6, UR4, 0x18 ;  /* 0x0000000406047291 */ /* 0x004fd2000f8ec0ff */
[----:B------:R-:W2:Y:S01]  /*0080*/  LDS.U8 R2, [UR4] ;  /* 0x00000004ff027984 */ /* 0x000ea20008000000 */
[----:B------:R-:W-:Y:S02]  /*0090*/  UMOV UR4, 0x400 ;  /* 0x0000040000047882 */ /* 0x000fe40000000000 */
[----:B------:R-:W-:Y:S01]  /*00a0*/  ULEA UR4, UR6, UR4, 0x18 ;  /* 0x0000000406047291 */ /* 0x000fe2000f8ec0ff */
[----:B--2---:R-:W-:-:S13]  /*00b0*/  ISETP.NE.AND P0, PT, R2, RZ, PT ;  /* 0x000000ff0200720c */ /* 0x004fda0003f05270 */
[----:B------:R-:W-:Y:S05]  /*00c0*/  @P0 BRA `(.L_x_1) ;  /* 0x00000000007c0947 */ /* 0x000fea0003800000 */
[----:B------:R-:W-:-:S13]  /*00d0*/  ELECT P0, URZ, PT ;  /* 0x0000000000ff782f */ /* 0x000fda0003800000 */
[----:B------:R-:W-:Y:S05]  /*00e0*/  @!P0 BRA `(.L_x_2) ;  /* 0x0000000000848947 */ /* 0x000fea0003800000 */
[----:B------:R-:W-:Y:S01]  /*00f0*/  UMOV UR5, 0x8 ;  /* 0x0000000800057882 */ /* 0x000fe20000000000 */
[----:B------:R-:W-:Y:S02]  /*0100*/  IMAD.MOV.U32 R5, RZ, RZ, 0x1 ;  /* 0x00000001ff057424 */ /* 0x000fe400078e00ff */
[----:B------:R-:W-:Y:S02]  /*0110*/  IMAD.MOV.U32 R3, RZ, RZ, 0xff ;  /* 0x000000ffff037424 */ /* 0x000fe400078e00ff */
[----:B------:R-:W-:Y:S04]  /*0120*/  DEPBAR.LE SB2, 0x36 ;  /* 0x0000ad800000791a */ /* 0x000fe80000000000 */
[----:B------:R-:W2:Y:S02]  /*0130*/  UTCATOMSWS.FIND_AND_SET.ALIGN UP0, UR5, UR5 ;  /* 0x00000005000575e3 */ /* 0x000ea40008000800 */
[----:B--2---:R-:W-:-:S04]  /*0140*/  PLOP3.LUT P0, PT, PT, PT, UP0, 0x80, 0x8 ;  /* 0x000000000008781c */ /* 0x004fc80003f0f008 */
[----:B------:R-:W-:-:S04]  /*0150*/  SEL R2, RZ, 0xffffffff, !P0 ;  /* 0xffffffffff027807 */ /* 0x000fc80004000000 */
[----:B------:R-:W-:Y:S01]  /*0160*/  ISETP.NE.AND P0, PT, R2, RZ, PT ;  /* 0x000000ff0200720c */ /* 0x000fe20003f05270 */
[----:B------:R-:W-:-:S12]  /*0170*/  IMAD.U32 R2, RZ, RZ, UR5 ;  /* 0x00000005ff027e24 */ /* 0x000fd8000f8e00ff */
[----:B------:R-:W-:Y:S05]  /*0180*/  @P0 BRA `(.L_x_3) ;  /* 0x0000000000240947 */ /* 0x000fea0003800000 */
.L_x_4:
[----:B------:R-:W-:Y:S05]  /*0190*/  NANOSLEEP 0x64 ;  /* 0x000000640000795d */ /* 0x000fea0003800000 */
[----:B------:R-:W-:-:S05]  /*01a0*/  UMOV UR5, 0x8 ;  /* 0x0000000800057882 */ /* 0x000fca0000000000 */
[----:B------:R-:W-:Y:S04]  /*01b0*/  DEPBAR.LE SB2, 0x36 ;  /* 0x0000ad800000791a */ /* 0x000fe80000000000 */
[----:B------:R-:W2:Y:S02]  /*01c0*/  UTCATOMSWS.FIND_AND_SET.ALIGN UP0, UR5, UR5 ;  /* 0x00000005000575e3 */ /* 0x000ea40008000800 */
[----:B--2---:R-:W-:-:S04]  /*01d0*/  PLOP3.LUT P0, PT, PT, PT, UP0, 0x80, 0x8 ;  /* 0x000000000008781c */ /* 0x004fc80003f0f008 */
[----:B------:R-:W-:-:S04]  /*01e0*/  SEL R2, RZ, 0xffffffff, !P0 ;  /* 0xffffffffff027807 */ /* 0x000fc80004000000 */
[----:B------:R-:W-:Y:S01]  /*01f0*/  ISETP.NE.AND P0, PT, R2, RZ, PT ;  /* 0x000000ff0200720c */ /* 0x000fe20003f05270 */
[----:B------:R-:W-:-:S12]  /*0200*/  IMAD.U32 R2, RZ, RZ, UR5 ;  /* 0x00000005ff027e24 */ /* 0x000fd8000f8e00ff */
[----:B------:R-:W-:Y:S05]  /*0210*/  @!P0 BRA `(.L_x_4) ;  /* 0xfffffffc00dc8947 */ /* 0x000fea000383ffff */
.L_x_3:
[C---:B------:R-:W-:Y:S01]  /*0220*/  VIADD R4, R2.reuse, 0x10 ;  /* 0x0000001002047836 */ /* 0x040fe20000000000 */
[----:B------:R-:W-:Y:S01]  /*0230*/  UMOV UR5, 0x50 ;  /* 0x0000005000057882 */ /* 0x000fe20000000000 */
[----:B------:R-:W-:Y:S01]  /*0240*/  SHF.L.U32 R3, R3, R2, RZ ;  /* 0x0000000203037219 */ /* 0x000fe200000006ff */
[----:B------:R-:W-:Y:S01]  /*0250*/  ULEA UR5, UR6, UR5, 0x18 ;  /* 0x0000000506057291 */ /* 0x000fe2000f8ec0ff */
[----:B------:R-:W-:Y:S01]  /*0260*/  IMAD.SHL.U32 R2, R2, 0x20, RZ ;  /* 0x0000002002027824 */ /* 0x000fe200078e00ff */
[----:B------:R-:W-:-:S04]  /*0270*/  SHF.L.U32 R4, R5, R4, RZ ;  /* 0x0000000405047219 */ /* 0x000fc800000006ff */
[----:B------:R-:W-:-:S05]  /*0280*/  LOP3.LUT R3, R4, R3, RZ, 0xfc, !PT ;  /* 0x0000000304037212 */ /* 0x000fca00078efcff */
[----:B------:R2:W-:Y:S04]  /*0290*/  ATOMS.OR RZ, [UR5], R3 ;  /* 0x00000003ffff798c */ /* 0x0005e8000b000005 */
[----:B------:R2:W-:Y:S01]  /*02a0*/  STS [UR4], R2 ;  /* 0x00000002ff007988 */ /* 0x0005e20008000804 */
[----:B------:R-:W-:Y:S05]  /*02b0*/  BRA `(.L_x_2) ;  /* 0x0000000000107947 */ /* 0x000fea0003800000 */
.L_x_1:
[----:B------:R-:W-:Y:S01]  /*02c0*/  IMAD.MOV.U32 R3, RZ, RZ, -0x1 ;  /* 0xffffffffff037424 */ /* 0x000fe200078e00ff */
[----:B------:R-:W-:-:S04]  /*02d0*/  MOV R2, 0x300 ;  /* 0x0000030000027802 */ /* 0x000fc80000000f00 */
[----:B------:R2:W-:Y:S03]  /*02e0*/  STS [UR4], R3 ;  /* 0x00000003ff007988 */ /* 0x0005e60008000804 */
[----:B-12---:R-:W-:Y:S05]  /*02f0*/  CALL.REL.NOINC `($__internal_1_$__cuda_sm10x_tcgen05_guardrail_trap_phase_invalid_during_alloc) ;  /* 0x0000002800b07944 */ /* 0x006fea0003c00000 */
.L_x_2:
[----:B------:R-:W-:Y:S05]  /*0300*/  WARPSYNC.ALL ;  /* 0x0000000000007948 */ /* 0x000fea0003800000 */
[----:B------:R-:W-:Y:S01]  /*0310*/  NOP ;  /* 0x0000000000007918 */ /* 0x000fe20000000000 */
.L_x_0:
[----:B------:R-:W3:Y:S08]  /*0320*/  S2UR UR4, SR_CgaCtaId ;  /* 0x00000000000479c3 */ /* 0x000ef00000008800 */
[----:B------:R-:W-:Y:S01]  /*0330*/  BAR.SYNC.DEFER_BLOCKING 0x0 ;  /* 0x0000000000007b1d */ /* 0x000fe20000010000 */
[----:B------:R-:W-:-:S05]  /*0340*/  LOP3.LUT R68, R0, 0xff, RZ, 0xc0, !PT ;  /* 0x000000ff00447812 */ /* 0x000fca00078ec0ff */
[----:B------:R-:W-:Y:S02]  /*0350*/  UMOV UR8, 0x400 ;  /* 0x0000040000087882 */ /* 0x000fe40000000000 */
[----:B------:R-:W4:Y:S08]  /*0360*/  LDC R4, c[0x0][0x398] ;  /* 0x0000e600ff047b82 */ /* 0x000f300000000800 */
[----:B------:R-:W5:Y:S01]  /*0370*/  LDC R10, c[0x0][0x3a0] ;  /* 0x0000e800ff0a7b82 */ /* 0x000f620000000800 */
[----:B---3--:R-:W-:-:S07]  /*0380*/  ULEA UR8, UR4, UR8, 0x18 ;  /* 0x0000000804087291 */ /* 0x008fce000f8ec0ff */
[----:B------:R-:W3:Y:S02]  /*0390*/  S2UR UR15, SR_CTAID.Y ;  /* 0x00000000000f79c3 */ /* 0x000ee40000002600 */
[----:B--2---:R-:W2:Y:S06]  /*03a0*/  LDS R3, [UR8] ;  /* 0x00000008ff037984 */ /* 0x004eac0008000800 */
[----:B------:R-:W-:Y:S06]  /*03b0*/  BAR.SYNC.DEFER_BLOCKING 0x0 ;  /* 0x0000000000007b1d */ /* 0x000fec0000010000 */
[----:B------:R-:W-:Y:S05]  /*03c0*/  @P2 BRA `(.L_x_5) ;  /* 0x0000000000182947 */ /* 0x000fea0003800000 */
[----:B------:R-:W-:Y:S01]  /*03d0*/  ELECT P0, URZ, PT ;  /* 0x0000000000ff782f */ /* 0x000fe20003800000 */
[----:B------:R-:W-:Y:S01]  /*03e0*/  IMAD.MOV.U32 R2, RZ, RZ, 0x1 ;  /* 0x00000001ff027424 */ /* 0x000fe200078e00ff */
[----:B------:R-:W-:Y:S01]  /*03f0*/  UMOV UR5, 0x40 ;  /* 0x0000004000057882 */ /* 0x000fe20000000000 */
[----:B------:R-:W-:Y:S01]  /*0400*/  UVIRTCOUNT.DEALLOC.SMPOOL 0x80 ;  /* 0x000000800000784c */ /* 0x000fe20000000000 */
[----:B------:R-:W-:-:S09]  /*0410*/  ULEA UR5, UR4, UR5, 0x18 ;  /* 0x0000000504057291 */ /* 0x000fd2000f8ec0ff */
[----:B------:R5:W-:Y:S03]  /*0420*/  @P0 STS.U8 [UR5], R2 ;  /* 0x00000002ff000988 */ /* 0x000be60008000005 */
.L_x_5:
[----:B------:R-:W5:Y:S01]  /*0430*/  S2UR UR4, SR_CTAID.Z ;  /* 0x00000000000479c3 */ /* 0x000f620000002700 */
[----:B------:R-:W4:Y:S01]  /*0440*/  LDCU UR5, c[0x0][0x370] ;  /* 0x00006e00ff0577ac */ /* 0x000f220008000800 */
[----:B------:R-:W-:Y:S01]  /*0450*/  ISETP.GE.U32.AND P0, PT, R68, 0x20, PT ;  /* 0x000000204400780c */ /* 0x000fe20003f06070 */
[----:B----4-:R-:W-:Y:S01]  /*0460*/  VIADD R4, R4, 0xffffffff ;  /* 0xffffffff04047836 */ /* 0x010fe20000000000 */
[C---:B------:R-:W-:Y:S01]  /*0470*/  ISETP.NE.U32.AND P3, PT, R68.reuse, RZ, PT ;  /* 0x000000ff4400720c */ /* 0x040fe20003f65070 */
[----:B------:R-:W5:Y:S01]  /*0480*/  LDCU UR6, c[0x0][0x374] ;  /* 0x00006e80ff0677ac */ /* 0x000f620008000800 */
[----:B------:R-:W-:Y:S01]  /*0490*/  LEA R11, R68, UR8, 0x2 ;  /* 0x00000008440b7c11 */ /* 0x000fe2000f8e10ff */
[----:B-----5:R-:W-:Y:S01]  /*04a0*/  VIADD R12, R10, 0xffffffff ;  /* 0xffffffff0a0c7836 */ /* 0x020fe20000000000 */
[----:B------:R-:W4:Y:S01]  /*04b0*/  S2UR UR7, SR_CTAID.X ;  /* 0x00000000000779c3 */ /* 0x000f220000002500 */
[----:B------:R-:W5:Y:S01]  /*04c0*/  LDCU.64 UR20, c[0x0][0x3c0] ;  /* 0x00007800ff1477ac */ /* 0x000f620008000a00 */
[----:B--2---:R-:W-:Y:S01]  /*04d0*/  R2UR UR23, R3 ;  /* 0x00000000031772ca */ /* 0x004fe200000e0000 */
[----:B------:R-:W-:Y:S04]  /*04e0*/  BSSY.RECONVERGENT B0, `(.L_x_6) ;  /* 0x0000011000007945 */ /* 0x000fe80003800200 */
[----:B------:R2:W-:Y:S01]  /*04f0*/  @!P0 STS [R11], RZ ;  /* 0x000000ff0b008388 */ /* 0x0005e20000000800 */
[----:B------:R-:W-:-:S03]  /*0500*/  NOP ;  /* 0x0000000000007918 */ /* 0x000fc60000000000 */
[----:B------:R2:W-:Y:S01]  /*0510*/  @!P3 STS [UR8+0x24], R4 ;  /* 0x00002404ff00b988 */ /* 0x0005e20008000808 */
[----:B---3--:R-:W-:-:S03]  /*0520*/  UIMAD UR4, UR4, UR6, UR15 ;  /* 0x00000006040472a4 */ /* 0x008fc6000f8e020f */
[----:B------:R2:W-:Y:S01]  /*0530*/  @!P3 STS [UR8+0x20], R12 ;  /* 0x0000200cff00b988 */ /* 0x0005e20008000808 */
[----:B----4-:R-:W-:-:S04]  /*0540*/  UIMAD UR4, UR4, UR5, UR7 ;  /* 0x00000005040472a4 */ /* 0x010fc8000f8e0207 */
[----:B------:R-:W-:-:S04]  /*0550*/  UIMAD UR4, UR4, 0x180, URZ ;  /* 0x00000180040478a4 */ /* 0x000fc8000f8e02ff */
[----:B-----5:R-:W-:-:S04]  /*0560*/  UIADD3 UR24, UP0, UPT, UR4, UR20, URZ ;  /* 0x0000001404187290 */ /* 0x020fc8000ff1e0ff */
[----:B------:R-:W-:Y:S01]  /*0570*/  ULEA.HI.X.SX32 UR25, UR4, UR21, 0x1, UP0 ;  /* 0x0000001504197291 */ /* 0x000fe200080f0eff */
[----:B--2---:R-:W-:Y:S11]  /*0580*/  @P3 BRA `(.L_x_7) ;  /* 0x0000000000183947 */ /* 0x004ff60003800000 */
[----:B------:R-:W2:Y:S01]  /*0590*/  LDS R2, [UR8+0x8] ;  /* 0x00000808ff027984 */ /* 0x000ea20008000800 */
[----:B------:R-:W3:Y:S01]  /*05a0*/  LDC.64 R6, c[0x0][0x380] ;  /* 0x0000e000ff067b82 */ /* 0x000ee20000000a00 */
[----:B------:R-:W-:Y:S02]  /*05b0*/  IMAD.MOV.U32 R3, RZ, RZ, 0x70 ;  /* 0x00000070ff037424 */ /* 0x000fe400078e00ff */
[----:B---3--:R3:W-:Y:S03]  /*05c0*/  STS.64 [UR8], R6 ;  /* 0x00000006ff007988 */ /* 0x0087e60008000a08 */
[----:B--2---:R-:W-:-:S05]  /*05d0*/  LOP3.LUT R2, R2, 0x10, R3, 0xd8, !PT ;  /* 0x0000001002027812 */ /* 0x004fca00078ed803 */
[----:B------:R3:W-:Y:S02]  /*05e0*/  STS [UR8+0x8], R2 ;  /* 0x00000802ff007988 */ /* 0x0007e40008000808 */
.L_x_7:
[----:B------:R-:W-:Y:S05]  /*05f0*/  BSYNC.RECONVERGENT B0 ;  /* 0x0000000000007941 */ /* 0x000fea0003800200 */
.L_x_6:
[----:B------:R-:W-:Y:S04]  /*0600*/  BSSY.RECONVERGENT B0, `(.L_x_8) ;  /* 0x000000a000007945 */ /* 0x000fe80003800200 */
[----:B------:R-:W-:Y:S05]  /*0610*/  @P3 BRA `(.L_x_9) ;  /* 0x0000000000203947 */ /* 0x000fea0003800000 */
[----:B---3--:R-:W2:Y:S01]  /*0620*/  LDS R2, [UR8+0x34] ;  /* 0x00003408ff027984 */ /* 0x008ea20008000800 */
[----:B------:R-:W-:Y:S02]  /*0630*/  IMAD.MOV.U32 R3, RZ, RZ, 0x3f000000 ;  /* 0x3f000000ff037424 */ /* 0x000fe400078e00ff */
[----:B------:R-:W-:Y:S01]  /*0640*/  @!P3 IMAD.MOV.U32 R5, RZ, RZ, 0x3f ;  /* 0x0000003fff05b424 */ /* 0x000fe200078e00ff */
[----:B------:R-:W3:Y:S02]  /*0650*/  @!P3 LDS R6, [UR8+0x38] ;  /* 0x00003808ff06b984 */ /* 0x000ee40008000800 */
[----:B--2---:R-:W-:Y:S02]  /*0660*/  LOP3.LUT R2, R2, 0xff000000, R3, 0xb8, !PT ;  /* 0xff00000002027812 */ /* 0x004fe400078eb803 */
[----:B---3--:R-:W-:-:S03]  /*0670*/  @!P3 LOP3.LUT R3, R6, 0xff, R5, 0xb8, !PT ;  /* 0x000000ff0603b812 */ /* 0x008fc600078eb805 */
[----:B------:R2:W-:Y:S04]  /*0680*/  STS [UR8+0x34], R2 ;  /* 0x00003402ff007988 */ /* 0x0005e80008000808 */
[----:B------:R2:W-:Y:S02]  /*0690*/  @!P3 STS [UR8+0x38], R3 ;  /* 0x00003803ff00b988 */ /* 0x0005e40008000808 */
.L_x_9:
[----:B------:R-:W-:Y:S05]  /*06a0*/  BSYNC.RECONVERGENT B0 ;  /* 0x0000000000007941 */ /* 0x000fea0003800200 */
.L_x_8:
[----:B------:R-:W-:Y:S04]  /*06b0*/  BSSY.RECONVERGENT B0, `(.L_x_10) ;  /* 0x000000e000007945 */ /* 0x000fe80003800200 */
[----:B------:R-:W-:Y:S05]  /*06c0*/  @P3 BRA `(.L_x_11) ;  /* 0x0000000000303947 */ /* 0x000fea0003800000 */
[----:B--2---:R-:W2:Y:S01]  /*06d0*/  LDS R3, [UR8+0x34] ;  /* 0x00003408ff037984 */ /* 0x004ea20008000800 */
[----:B------:R-:W4:Y:S03]  /*06e0*/  LDC.64 R8, c[0x0][0x3a8] ;  /* 0x0000ea00ff087b82 */ /* 0x000f260000000a00 */
[----:B---3--:R-:W3:Y:S01]  /*06f0*/  LDS R2, [UR8+0x1c] ;  /* 0x00001c08ff027984 */ /* 0x008ee20008000800 */
[C---:B----4-:R-:W-:Y:S01]  /*0700*/  SHF.L.U64.HI R6, R8.reuse, 0x1, R9 ;  /* 0x0000000108067819 */ /* 0x050fe20000010209 */
[----:B------:R-:W-:-:S03]  /*0710*/  IMAD.SHL.U32 R5, R8, 0x2, RZ ;  /* 0x0000000208057824 */ /* 0x000fc600078e00ff */
[--C-:B------:R-:W-:Y:S02]  /*0720*/  SHF.R.U32.HI R7, RZ, 0x4, R6.reuse ;  /* 0x00000004ff077819 */ /* 0x100fe40000011606 */
[----:B------:R-:W-:-:S05]  /*0730*/  SHF.R.U64 R5, R5, 0x4, R6 ;  /* 0x0000000405057819 */ /* 0x000fca0000001206 */
[----:B------:R4:W-:Y:S01]  /*0740*/  STS [UR8+0xc], R5 ;  /* 0x00000c05ff007988 */ /* 0x0009e20008000808 */
[----:B--2---:R-:W-:Y:S02]  /*0750*/  LOP3.LUT R3, R3, 0x7, RZ, 0xb8, !PT ;  /* 0x0000000703037812 */ /* 0x004fe400078eb8ff */
[----:B---3--:R-:W-:-:S03]  /*0760*/  LOP3.LUT R2, R2, 0xf, R7, 0xb8, !PT ;  /* 0x0000000f02027812 */ /* 0x008fc600078eb807 */
[----:B------:R4:W-:Y:S04]  /*0770*/  STS [UR8+0x34], R3 ;  /* 0x00003403ff007988 */ /* 0x0009e80008000808 */
[----:B------:R4:W-:Y:S02]  /*0780*/  STS [UR8+0x1c], R2 ;  /* 0x00001c02ff007988 */ /* 0x0009e40008000808 */
.L_x_11:
[----:B------:R-:W-:Y:S05]  /*0790*/  BSYNC.RECONVERGENT B0 ;  /* 0x0000000000007941 */ /* 0x000fea0003800200 */
.L_x_10:
[----:B------:R-:W-:Y:S04]  /*07a0*/  BSSY.RECONVERGENT B1, `(.L_x_12) ;  /* 0x000001a000017945 */ /* 0x000fe80003800200 */
[----:B------:R-:W-:Y:S04]  /*07b0*/  BSSY.RELIABLE B0, `(.L_x_13) ;  /* 0x0000015000007945 */ /* 0x000fe80003800100 */
[----:B------:R-:W-:Y:S05]  /*07c0*/  @P3 BRA `(.L_x_14) ;  /* 0x0000000000203947 */ /* 0x000fea0003800000 */
[----:B--234-:R-:W2:Y:S02]  /*07d0*/  LDS R2, [UR8+0x34] ;  /* 0x00003408ff027984 */ /* 0x01cea40008000800 */
[----:B--2---:R-:W-:-:S05]  /*07e0*/  LOP3.LUT R2, R2, 0x38, RZ, 0xb8, !PT ;  /* 0x0000003802027812 */ /* 0x004fca00078eb8ff */
[----:B------:R2:W-:Y:S01]  /*07f0*/  STS [UR8+0x34], R2 ;  /* 0x00003402ff007988 */ /* 0x0005e20008000808 */
[----:B------:R-:W-:Y:S05]  /*0800*/  @P3 BRA `(.L_x_15) ;  /* 0x0000000000203947 */ /* 0x000fea0003800000 */
[----:B--2---:R-:W2:Y:S01]  /*0810*/  LDS R2, [UR8+0x8] ;  /* 0x00000808ff027984 */ /* 0x004ea20008000800 */
[----:B------:R-:W-:-:S05]  /*0820*/  IMAD.MOV.U32 R3, RZ, RZ, 0x780 ;  /* 0x00000780ff037424 */ /* 0x000fca00078e00ff */
[----:B--2---:R-:W-:-:S05]  /*0830*/  LOP3.LUT R2, R2, 0x300, R3, 0xd8, !PT ;  /* 0x0000030002027812 */ /* 0x004fca00078ed803 */
[----:B------:R5:W-:Y:S02]  /*0840*/  STS [UR8+0x8], R2 ;  /* 0x00000802ff007988 */ /* 0x000be40008000808 */
.L_x_14:
[----:B------:R-:W-:Y:S05]  /*0850*/  @P3 BRA `(.L_x_16) ;  /* 0x0000000000283947 */ /* 0x000fea0003800000 */
[----:B--2345:R-:W2:Y:S02]  /*0860*/  LDS R2, [UR8+0x8] ;  /* 0x00000808ff027984 */ /* 0x03cea40008000800 */
[----:B--2---:R-:W-:-:S05]  /*0870*/  LOP3.LUT R2, R2, 0x1800, RZ, 0xb8, !PT ;  /* 0x0000180002027812 */ /* 0x004fca00078eb8ff */
[----:B------:R3:W-:Y:S02]  /*0880*/  STS [UR8+0x8], R2 ;  /* 0x00000802ff007988 */ /* 0x0007e40008000808 */
.L_x_15:
[----:B------:R-:W-:Y:S05]  /*0890*/  @P3 BREAK.RELIABLE B0 ;  /* 0x0000000000003942 */ /* 0x000fea0003800100 */
[----:B------:R-:W-:Y:S05]  /*08a0*/  @P3 BRA `(.L_x_17) ;  /* 0x0000000000243947 */ /* 0x000fea0003800000 */
[----:B------:R-:W4:Y:S01]  /*08b0*/  LDS R3, [UR8+0x8] ;  /* 0x00000808ff037984 */ /* 0x000f220008000800 */
[----:B--23--:R-:W-:-:S05]  /*08c0*/  IMAD.MOV.U32 R2, RZ, RZ, 0x6000 ;  /* 0x00006000ff027424 */ /* 0x00cfca00078e00ff */
[----:B----4-:R-:W-:-:S04]  /*08d0*/  LOP3.LUT R2, R3, 0x6000, R2, 0xd8, !PT ;  /* 0x0000600003027812 */ /* 0x010fc800078ed802 */
[----:B------:R-:W-:-:S05]  /*08e0*/  LOP3.LUT R2, R2, 0x400000, RZ, 0xb8, !PT ;  /* 0x0040000002027812 */ /* 0x000fca00078eb8ff */
[----:B------:R2:W-:Y:S02]  /*08f0*/  STS [UR8+0x8], R2 ;  /* 0x00000802ff007988 */ /* 0x0005e40008000808 */
.L_x_16:
[----:B------:R-:W-:Y:S05]  /*0900*/  BSYNC.RELIABLE B0 ;  /* 0x0000000000007941 */ /* 0x000fea0003800100 */
.L_x_13:
[----:B--2345:R-:W2:Y:S02]  /*0910*/  @!P3 LDS R2, [UR8+0x8] ;  /* 0x00000808ff02b984 */ /* 0x03cea40008000800 */
[----:B--2---:R-:W-:-:S05]  /*0920*/  @!P3 LOP3.LUT R2, R2, 0x8000, RZ, 0xb8, !PT ;  /* 0x000080000202b812 */ /* 0x004fca00078eb8ff */
[----:B------:R4:W-:Y:S02]  /*0930*/  @!P3 STS [UR8+0x8], R2 ;  /* 0x00000802ff00b988 */ /* 0x0009e40008000808 */
.L_x_17:
[----:B------:R-:W-:Y:S05]  /*0940*/  BSYNC.RECONVERGENT B1 ;  /* 0x0000000000017941 */ /* 0x000fea0003800200 */
.L_x_12:
[----:B------:R-:W-:Y:S05]  /*0950*/  WARPSYNC.ALL ;  /* 0x0000000000007948 */ /* 0x000fea0003800000 */
[----:B------:R-:W-:Y:S01]  /*0960*/  NOP ;  /* 0x0000000000007918 */ /* 0x000fe20000000000 */
[----:B------:R-:W-:Y:S05]  /*0970*/  @P0 BRA `(.L_x_18) ;  /* 0x0000000000300947 */ /* 0x000fea0003800000 */
[----:B--234-:R-:W2:Y:S01]  /*0980*/  S2R R2, SR_LANEID ;  /* 0x0000000000027919 */ /* 0x01cea20000000000 */
[----:B------:R-:W-:Y:S05]  /*0990*/  WARPSYNC.ALL ;  /* 0x0000000000007948 */ /* 0x000fea0003800000 */
[----:B------:R-:W-:Y:S01]  /*09a0*/  NOP ;  /* 0x0000000000007918 */ /* 0x000fe20000000000 */
[----:B--2---:R-:W-:-:S05]  /*09b0*/  IMAD.SHL.U32 R5, R2, 0x4, RZ ;  /* 0x0000000402057824 */ /* 0x004fca00078e00ff */
[----:B------:R-:W2:Y:S01]  /*09c0*/  LDS R7, [R5+UR8] ;  /* 0x0000000805077984 */ /* 0x000ea20008000800 */
[----:B------:R-:W-:-:S05]  /*09d0*/  IADD3 R2, P1, PT, R5, UR24, RZ ;  /* 0x0000001805027c10 */ /* 0x000fca000ff3e0ff */
[----:B------:R-:W-:-:S05]  /*09e0*/  IMAD.X R3, RZ, RZ, UR25, P1 ;  /* 0x00000019ff037e24 */ /* 0x000fca00088e06ff */
[----:B--2---:R5:W2:Y:S01]  /*09f0*/  ATOMG.E.EXCH.STRONG.GPU PT, RZ, [R2], R7 ;  /* 0x0000000702ff73a8 */ /* 0x004aa200041ee100 */
[----:B------:R-:W-:-:S04]  /*0a00*/  DEPBAR {5,4,3,2,1,0} ;  /* 0x0000003f0000791a */ /* 0x000fc80000000000 */
[----:B------:R-:W3:Y:S02]  /*0a10*/  CCTL.E.C.LDCU.IV.DEEP [UR24] ;  /* 0x0000000018007540 */ /* 0x000ee40009c08000 */
[----:B---3--:R5:W-:Y:S01]  /*0a20*/  UTMACCTL.IV [UR24] ;  /* 0x00000000180079b9 */ /* 0x008be20008000000 */
[----:B------:R-:W-:Y:S01]  /*0a30*/  NOP ;  /* 0x0000000000007918 */ /* 0x000fe20000000000 */
.L_x_18:
[----:B------:R-:W-:Y:S05]  /*0a40*/  @P0 BRA `(.L_x_19) ;  /* 0x00000000000c0947 */ /* 0x000fea0003800000 */
[----:B------:R0:W-:Y:S01]  /*0a50*/  UTMACMDFLUSH ;  /* 0x00000000000079b7 */ /* 0x0001e20000000000 */
[----:B------:R-:W-:Y:S05]  /*0a60*/  @P0 BRA `(.L_x_19) ;  /* 0x0000000000040947 */ /* 0x000fea0003800000 */
[----:B------:R-:W-:-:S04]  /*0a70*/  DEPBAR.LE SB0, 0x0 ;  /* 0x000080000000791a */ /* 0x000fc80000000000 */
.L_x_19:
[----:B------:R-:W-:Y:S05]  /*0a80*/  WARPSYNC.ALL ;  /* 0x0000000000007948 */ /* 0x000fea0003800000 */
[----:B------:R-:W-:Y:S01]  /*0a90*/  NOP ;  /* 0x0000000000007918 */ /* 0x000fe20000000000 */
[----:B--2---:R-:W-:Y:S06]  /*0aa0*/  BAR.SYNC.DEFER_BLOCKING 0x0 ;  /* 0x0000000000007b1d */ /* 0x004fec0000010000 */
[----:B------:R-:W-:Y:S02]  /*0ab0*/  BSSY.RECONVERGENT B1, `(.L_x_20) ;  /* 0x000000b000017945 */ /* 0x000fe40003800200 */
[----:B------:R-:W-:Y:S06]  /*0ac0*/  BAR.SYNC.DEFER_BLOCKING 0x0 ;  /* 0x0000000000007b1d */ /* 0x000fec0000010000 */
[----:B------:R2:W-:Y:S01]  /*0ad0*/  @!P0 STS [R11], RZ ;  /* 0x000000ff0b008388 */ /* 0x0005e20000000800 */
[----:B------:R-:W-:Y:S01]  /*0ae0*/  NOP ;  /* 0x0000000000007918 */ /* 0x000fe20000000000 */
[----:B------:R-:W-:Y:S05]  /*0af0*/  @P3 BRA `(.L_x_21) ;  /* 0x0000000000183947 */ /* 0x000fea0003800000 */
[----:B---345:R-:W3:Y:S01]  /*0b00*/  LDS R2, [UR8+0x8] ;  /* 0x00000808ff027984 */ /* 0x038ee20008000800 */
[----:B------:R-:W4:Y:S01]  /*0b10*/  LDC.64 R6, c[0x0][0x388] ;  /* 0x0000e200ff067b82 */ /* 0x000f220000000a00 */
[----:B------:R-:W-:Y:S02]  /*0b20*/  IMAD.MOV.U32 R3, RZ, RZ, 0x70 ;  /* 0x00000070ff037424 */ /* 0x000fe400078e00ff */
[----:B----4-:R4:W-:Y:S03]  /*0b30*/  STS.64 [UR8], R6 ;  /* 0x00000006ff007988 */ /* 0x0109e60008000a08 */
[----:B---3--:R-:W-:-:S05]  /*0b40*/  LOP3.LUT R2, R2, 0x10, R3, 0xd8, !PT ;  /* 0x0000001002027812 */ /* 0x008fca00078ed803 */
[----:B------:R4:W-:Y:S02]  /*0b50*/  STS [UR8+0x8], R2 ;  /* 0x00000802ff007988 */ /* 0x0009e40008000808 */
.L_x_21:
[----:B-----5:R-:W-:Y:S05]  /*0b60*/  BSYNC.RECONVERGENT B1 ;  /* 0x0000000000017941 */ /* 0x020fea0003800200 */
.L_x_20:
[----:B------:R-:W-:Y:S04]  /*0b70*/  BSSY.RECONVERGENT B2, `(.L_x_22) ;  /* 0x000000f000027945 */ /* 0x000fe80003800200 */
[----:B------:R-:W-:Y:S04]  /*0b80*/  BSSY.RELIABLE B1, `(.L_x_23) ;  /* 0x000000c000017945 */ /* 0x000fe80003800100 */
[----:B------:R-:W-:Y:S05]  /*0b90*/  @P3 BRA `(.L_x_24) ;  /* 0x0000000000283947 */ /* 0x000fea0003800000 */
[----:B---34-:R-:W3:Y:S01]  /*0ba0*/  LDS R2, [UR8+0x34] ;  /* 0x00003408ff027984 */ /* 0x018ee20008000800 */
[----:B------:R-:W-:Y:S01]  /*0bb0*/  IMAD.MOV.U32 R3, RZ, RZ, 0x3f000000 ;  /* 0x3f000000ff037424 */ /* 0x000fe200078e00ff */
[----:B------:R-:W-:Y:S05]  /*0bc0*/  @P3 BREAK.RELIABLE B1 ;  /* 0x0000000000013942 */ /* 0x000fea0003800100 */
[----:B---3--:R-:W-:-:S05]  /*0bd0*/  LOP3.LUT R2, R2, 0xff000000, R3, 0xb8, !PT ;  /* 0xff00000002027812 */ /* 0x008fca00078eb803 */
[----:B------:R3:W-:Y:S01]  /*0be0*/  STS [UR8+0x34], R2 ;  /* 0x00003402ff007988 */ /* 0x0007e20008000808 */
[----:B------:R-:W-:Y:S05]  /*0bf0*/  @P3 BRA `(.L_x_25) ;  /* 0x0000000000183947 */ /* 0x000fea0003800000 */
[----:B---3--:R-:W3:Y:S01]  /*0c00*/  LDS R2, [UR8+0x38] ;  /* 0x00003808ff027984 */ /* 0x008ee20008000800 */
[----:B------:R-:W-:-:S05]  /*0c10*/  IMAD.MOV.U32 R3, RZ, RZ, 0xff ;  /* 0x000000ffff037424 */ /* 0x000fca00078e00ff */
[----:B---3--:R-:W-:-:S05]  /*0c20*/  LOP3.LUT R2, R2, 0xff, R3, 0xb8, !PT ;  /* 0x000000ff02027812 */ /* 0x008fca00078eb803 */
[----:B------:R5:W-:Y:S02]  /*0c30*/  STS [UR8+0x38], R2 ;  /* 0x00003802ff007988 */ /* 0x000be40008000808 */
.L_x_24:
[----:B------:R-:W-:Y:S05]  /*0c40*/  BSYNC.RELIABLE B1 ;  /* 0x0000000000017941 */ /* 0x000fea0003800100 */
.L_x_23:
[----:B------:R2:W-:Y:S02]  /*0c50*/  @!P3 STS [UR8+0x20], R12 ;  /* 0x0000200cff00b988 */ /* 0x0005e40008000808 */
.L_x_25:
[----:B------:R-:W-:Y:S05]  /*0c60*/  BSYNC.RECONVERGENT B2 ;  /* 0x0000000000027941 */ /* 0x000fea0003800200 */
.L_x_22:
[----:B------:R-:W-:Y:S05]  /*0c70*/  WARPSYNC.ALL ;  /* 0x0000000000007948 */ /* 0x000fea0003800000 */
[----:B------:R-:W-:Y:S01]  /*0c80*/  NOP ;  /* 0x0000000000007918 */ /* 0x000fe20000000000 */
[----:B------:R-:W2:Y:S01]  /*0c90*/  LDC R5, c[0x0][0x39c] ;  /* 0x0000e700ff057b82 */ /* 0x000ea20000000800 */
[----:B------:R-:W-:Y:S01]  /*0ca0*/  BSSY.RECONVERGENT B2, `(.L_x_26) ;  /* 0x0000010000027945 */ /* 0x000fe20003800200 */
[----:B--2---:R-:W-:-:S05]  /*0cb0*/  VIADD R5, R5, 0xffffffff ;  /* 0xffffffff05057836 */ /* 0x004fca0000000000 */
[----:B------:R2:W-:Y:S01]  /*0cc0*/  @!P3 STS [UR8+0x24], R5 ;  /* 0x00002405ff00b988 */ /* 0x0005e20008000808 */
[----:B------:R-:W-:Y:S05]  /*0cd0*/  @P3 BRA `(.L_x_27) ;  /* 0x0000000000303947 */ /* 0x000fea0003800000 */
[----:B------:R-:W2:Y:S01]  /*0ce0*/  LDS R3, [UR8+0x34] ;  /* 0x00003408ff037984 */ /* 0x000ea20008000800 */
[----:B----4-:R-:W4:Y:S03]  /*0cf0*/  LDC.64 R6, c[0x0][0x3b0] ;  /* 0x0000ec00ff067b82 */ /* 0x010f260000000a00 */
[----:B---3-5:R-:W3:Y:S01]  /*0d00*/  LDS R2, [UR8+0x1c] ;  /* 0x00001c08ff027984 */ /* 0x028ee20008000800 */
        /* <DEDUP_REMOVED lines=9> */
.L_x_27:
[----:B------:R-:W-:Y:S05]  /*0da0*/  BSYNC.RECONVERGENT B2 ;  /* 0x0000000000027941 */ /* 0x000fea0003800200 */
.L_x_26:
[----:B------:R-:W-:Y:S04]  /*0db0*/  BSSY.RECONVERGENT B3, `(.L_x_28) ;  /* 0x000001a000037945 */ /* 0x000fe80003800200 */
[----:B------:R-:W-:Y:S04]  /*0dc0*/  BSSY.RELIABLE B2, `(.L_x_29) ;  /* 0x0000015000027945 */ /* 0x000fe80003800100 */
[----:B------:R-:W-:Y:S05]  /*0dd0*/  @P3 BRA `(.L_x_30) ;  /* 0x0000000000203947 */ /* 0x000fea0003800000 */
[----:B---345:R-:W3:Y:S02]  /*0de0*/  LDS R2, [UR8+0x34] ;  /* 0x00003408ff027984 */ /* 0x038ee40008000800 */
[----:B---3--:R-:W-:-:S05]  /*0df0*/  LOP3.LUT R2, R2, 0x38, RZ, 0xb8, !PT ;  /* 0x0000003802027812 */ /* 0x008fca00078eb8ff */
[----:B------:R3:W-:Y:S01]  /*0e00*/  STS [UR8+0x34], R2 ;  /* 0x00003402ff007988 */ /* 0x0007e20008000808 */
[----:B------:R-:W-:Y:S05]  /*0e10*/  @P3 BRA `(.L_x_31) ;  /* 0x0000000000203947 */ /* 0x000fea0003800000 */
[----:B---3--:R-:W3:Y:S01]  /*0e20*/  LDS R2, [UR8+0x8] ;  /* 0x00000808ff027984 */ /* 0x008ee20008000800 */
[----:B------:R-:W-:-:S05]  /*0e30*/  IMAD.MOV.U32 R3, RZ, RZ, 0x780 ;  /* 0x00000780ff037424 */ /* 0x000fca00078e00ff */
[----:B---3--:R-:W-:-:S05]  /*0e40*/  LOP3.LUT R2, R2, 0x300, R3, 0xd8, !PT ;  /* 0x0000030002027812 */ /* 0x008fca00078ed803 */
[----:B------:R3:W-:Y:S02]  /*0e50*/  STS [UR8+0x8], R2 ;  /* 0x00000802ff007988 */ /* 0x0007e40008000808 */
.L_x_30:
[----:B------:R-:W-:Y:S05]  /*0e60*/  @P3 BRA `(.L_x_32) ;  /* 0x0000000000283947 */ /* 0x000fea0003800000 */
[----:B---345:R-:W3:Y:S02]  /*0e70*/  LDS R2, [UR8+0x8] ;  /* 0x00000808ff027984 */ /* 0x038ee40008000800 */
[----:B---3--:R-:W-:-:S05]  /*0e80*/  LOP3.LUT R2, R2, 0x1800, RZ, 0xb8, !PT ;  /* 0x0000180002027812 */ /* 0x008fca00078eb8ff */
[----:B------:R4:W-:Y:S02]  /*0e90*/  STS [UR8+0x8], R2 ;  /* 0x00000802ff007988 */ /* 0x0009e40008000808 */
.L_x_31:
[----:B------:R-:W-:Y:S05]  /*0ea0*/  @P3 BREAK.RELIABLE B2 ;  /* 0x0000000000023942 */ /* 0x000fea0003800100 */
[----:B------:R-:W-:Y:S05]  /*0eb0*/  @P3 BRA `(.L_x_33) ;  /* 0x0000000000243947 */ /* 0x000fea0003800000 */
[----:B---34-:R-:W3:Y:S01]  /*0ec0*/  LDS R2, [UR8+0x8] ;  /* 0x00000808ff027984 */ /* 0x018ee20008000800 */
[----:B------:R-:W-:-:S05]  /*0ed0*/  IMAD.MOV.U32 R3, RZ, RZ, 0x6000 ;  /* 0x00006000ff037424 */ /* 0x000fca00078e00ff */
[----:B---3--:R-:W-:-:S04]  /*0ee0*/  LOP3.LUT R2, R2, 0x6000, R3, 0xd8, !PT ;  /* 0x0000600002027812 */ /* 0x008fc800078ed803 */
[----:B------:R-:W-:-:S05]  /*0ef0*/  LOP3.LUT R2, R2, 0x400000, RZ, 0xb8, !PT ;  /* 0x0040000002027812 */ /* 0x000fca00078eb8ff */
[----:B------:R3:W-:Y:S02]  /*0f00*/  STS [UR8+0x8], R2 ;  /* 0x00000802ff007988 */ /* 0x0007e40008000808 */
.L_x_32:
[----:B------:R-:W-:Y:S05]  /*0f10*/  BSYNC.RELIABLE B2 ;  /* 0x0000000000027941 */ /* 0x000fea0003800100 */
.L_x_29:
[----:B---345:R-:W3:Y:S02]  /*0f20*/  @!P3 LDS R2, [UR8+0x8] ;  /* 0x00000808ff02b984 */ /* 0x038ee40008000800 */
[----:B---3--:R-:W-:-:S05]  /*0f30*/  @!P3 LOP3.LUT R2, R2, 0x8000, RZ, 0xb8, !PT ;  /* 0x000080000202b812 */ /* 0x008fca00078eb8ff */
[----:B------:R5:W-:Y:S02]  /*0f40*/  @!P3 STS [UR8+0x8], R2 ;  /* 0x00000802ff00b988 */ /* 0x000be40008000808 */
.L_x_33:
[----:B------:R-:W-:Y:S05]  /*0f50*/  BSYNC.RECONVERGENT B3 ;  /* 0x0000000000037941 */ /* 0x000fea0003800200 */
.L_x_28:
[----:B------:R-:W-:Y:S05]  /*0f60*/  WARPSYNC.ALL ;  /* 0x0000000000007948 */ /* 0x000fea0003800000 */
[----:B------:R-:W-:Y:S01]  /*0f70*/  NOP ;  /* 0x0000000000007918 */ /* 0x000fe20000000000 */
[----:B------:R-:W-:-:S04]  /*0f80*/  UIADD3 UR5, UPT, UPT, UR4, 0x80, URZ ;  /* 0x0000008004057890 */ /* 0x000fc8000fffe0ff */
[----:B------:R-:W-:-:S04]  /*0f90*/  UIADD3 UR26, UP0, UPT, UR5, UR20, URZ ;  /* 0x00000014051a7290 */ /* 0x000fc8000ff1e0ff */
[----:B------:R-:W-:Y:S01]  /*0fa0*/  ULEA.HI.X.SX32 UR27, UR5, UR21, 0x1, UP0 ;  /* 0x00000015051b7291 */ /* 0x000fe200080f0eff */
[----:B------:R-:W-:Y:S11]  /*0fb0*/  @P0 BRA `(.L_x_34) ;  /* 0x0000000000300947 */ /* 0x000ff60003800000 */
[----:B---345:R-:W3:Y:S01]  /*0fc0*/  S2R R2, SR_LANEID ;  /* 0x0000000000027919 */ /* 0x038ee20000000000 */
[----:B------:R-:W-:Y:S05]  /*0fd0*/  WARPSYNC.ALL ;  /* 0x0000000000007948 */ /* 0x000fea0003800000 */
[----:B------:R-:W-:Y:S01]  /*0fe0*/  NOP ;  /* 0x0000000000007918 */ /* 0x000fe20000000000 */
[----:B---3--:R-:W-:-:S05]  /*0ff0*/  IMAD.SHL.U32 R6, R2, 0x4, RZ ;  /* 0x0000000402067824 */ /* 0x008fca00078e00ff */
[----:B------:R-:W3:Y:S01]  /*1000*/  LDS R7, [R6+UR8] ;  /* 0x0000000806077984 */ /* 0x000ee20008000800 */
[----:B------:R-:W-:-:S05]  /*1010*/  IADD3 R2, P1, PT, R6, UR26, RZ ;  /* 0x0000001a06027c10 */ /* 0x000fca000ff3e0ff */
[----:B------:R-:W-:-:S05]  /*1020*/  IMAD.X R3, RZ, RZ, UR27, P1 ;  /* 0x0000001bff037e24 */ /* 0x000fca00088e06ff */
[----:B---3--:R3:W4:Y:S01]  /*1030*/  ATOMG.E.EXCH.STRONG.GPU PT, RZ, [R2], R7 ;  /* 0x0000000702ff73a8 */ /* 0x00872200041ee100 */
[----:B------:R-:W-:-:S04]  /*1040*/  DEPBAR {5,4,3,2,1,0} ;  /* 0x0000003f0000791a */ /* 0x000fc80000000000 */
[----:B------:R-:W5:Y:S02]  /*1050*/  CCTL.E.C.LDCU.IV.DEEP [UR26] ;  /* 0x000000001a007540 */ /* 0x000f640009c08000 */
[----:B-----5:R3:W-:Y:S01]  /*1060*/  UTMACCTL.IV [UR26] ;  /* 0x000000001a0079b9 */ /* 0x0207e20008000000 */
[----:B------:R-:W-:Y:S01]  /*1070*/  NOP ;  /* 0x0000000000007918 */ /* 0x000fe20000000000 */
.L_x_34:
[----:B------:R-:W-:Y:S05]  /*1080*/  @P0 BRA `(.L_x_35) ;  /* 0x00000000000c0947 */ /* 0x000fea0003800000 */
[----:B------:R0:W-:Y:S01]  /*1090*/  UTMACMDFLUSH ;  /* 0x00000000000079b7 */ /* 0x0001e20000000000 */
[----:B------:R-:W-:Y:S05]  /*10a0*/  @P0 BRA `(.L_x_35) ;  /* 0x0000000000040947 */ /* 0x000fea0003800000 */
[----:B------:R-:W-:-:S04]  /*10b0*/  DEPBAR.LE SB0, 0x0 ;  /* 0x000080000000791a */ /* 0x000fc80000000000 */
.L_x_35:
[----:B------:R-:W-:Y:S05]  /*10c0*/  WARPSYNC.ALL ;  /* 0x0000000000007948 */ /* 0x000fea0003800000 */
[----:B------:R-:W-:Y:S01]  /*10d0*/  NOP ;  /* 0x0000000000007918 */ /* 0x000fe20000000000 */
[----:B----4-:R-:W-:Y:S06]  /*10e0*/  BAR.SYNC.DEFER_BLOCKING 0x0 ;  /* 0x0000000000007b1d */ /* 0x010fec0000010000 */
[----:B------:R-:W-:Y:S02]  /*10f0*/  BSSY.RECONVERGENT B3, `(.L_x_36) ;  /* 0x000000b000037945 */ /* 0x000fe40003800200 */
[----:B------:R-:W-:Y:S06]  /*1100*/  BAR.SYNC.DEFER_BLOCKING 0x0 ;  /* 0x0000000000007b1d */ /* 0x000fec0000010000 */
[----:B------:R4:W-:Y:S01]  /*1110*/  @!P0 STS [R11], RZ ;  /* 0x000000ff0b008388 */ /* 0x0009e20000000800 */
[----:B------:R-:W-:Y:S01]  /*1120*/  NOP ;  /* 0x0000000000007918 */ /* 0x000fe20000000000 */
[----:B------:R-:W-:Y:S05]  /*1130*/  @P3 BRA `(.L_x_37) ;  /* 0x0000000000183947 */ /* 0x000fea0003800000 */
[----:B---3-5:R-:W3:Y:S01]  /*1140*/  LDS R2, [UR8+0x8] ;  /* 0x00000808ff027984 */ /* 0x028ee20008000800 */
[----:B------:R-:W5:Y:S01]  /*1150*/  LDC.64 R6, c[0x0][0x390] ;  /* 0x0000e400ff067b82 */ /* 0x000f620000000a00 */
[----:B------:R-:W-:Y:S02]  /*1160*/  IMAD.MOV.U32 R3, RZ, RZ, 0x70 ;  /* 0x00000070ff037424 */ /* 0x000fe400078e00ff */
[----:B-----5:R5:W-:Y:S03]  /*1170*/  STS.64 [UR8], R6 ;  /* 0x00000006ff007988 */ /* 0x020be60008000a08 */
[----:B---3--:R-:W-:-:S05]  /*1180*/  LOP3.LUT R2, R2, 0x10, R3, 0xd8, !PT ;  /* 0x0000001002027812 */ /* 0x008fca00078ed803 */
[----:B------:R5:W-:Y:S02]  /*1190*/  STS [UR8+0x8], R2 ;  /* 0x00000802ff007988 */ /* 0x000be40008000808 */
.L_x_37:
[----:B---3--:R-:W-:Y:S05]  /*11a0*/  BSYNC.RECONVERGENT B3 ;  /* 0x0000000000037941 */ /* 0x008fea0003800200 */
.L_x_36:
[----:B------:R-:W-:Y:S04]  /*11b0*/  BSSY.RECONVERGENT B4, `(.L_x_38) ;  /* 0x0000011000047945 */ /* 0x000fe80003800200 */
[----:B------:R-:W-:Y:S04]  /*11c0*/  BSSY.RELIABLE B3, `(.L_x_39) ;  /* 0x000000e000037945 */ /* 0x000fe80003800100 */
[----:B------:R-:W-:Y:S05]  /*11d0*/  @P3 BRA `(.L_x_40) ;  /* 0x0000000000243947 */ /* 0x000fea0003800000 */
[----:B-----5:R-:W3:Y:S01]  /*11e0*/  LDS R2, [UR8+0x34] ;  /* 0x00003408ff027984 */ /* 0x020ee20008000800 */
[----:B------:R-:W-:-:S05]  /*11f0*/  IMAD.MOV.U32 R3, RZ, RZ, 0x3f000000 ;  /* 0x3f000000ff037424 */ /* 0x000fca00078e00ff */
[----:B---3--:R-:W-:-:S05]  /*1200*/  LOP3.LUT R2, R2, 0xff000000, R3, 0xb8, !PT ;  /* 0xff00000002027812 */ /* 0x008fca00078eb803 */
[----:B------:R3:W-:Y:S01]  /*1210*/  STS [UR8+0x34], R2 ;  /* 0x00003402ff007988 */ /* 0x0007e20008000808 */
[----:B------:R-:W-:Y:S05]  /*1220*/  @P3 BRA `(.L_x_41) ;  /* 0x00000000001c3947 */ /* 0x000fea0003800000 */
[----:B---3--:R-:W3:Y:S01]  /*1230*/  LDS R2, [UR8+0x38] ;  /* 0x00003808ff027984 */ /* 0x008ee20008000800 */
[----:B------:R-:W-:-:S05]  /*1240*/  IMAD.MOV.U32 R3, RZ, RZ, 0x3f ;  /* 0x0000003fff037424 */ /* 0x000fca00078e00ff */
[----:B---3--:R-:W-:-:S05]  /*1250*/  LOP3.LUT R2, R2, 0xff, R3, 0xb8, !PT ;  /* 0x000000ff02027812 */ /* 0x008fca00078eb803 */
[----:B------:R3:W-:Y:S02]  /*1260*/  STS [UR8+0x38], R2 ;  /* 0x00003802ff007988 */ /* 0x0007e40008000808 */
.L_x_40:
[----:B------:R-:W-:Y:S05]  /*1270*/  @P3 BREAK.RELIABLE B3 ;  /* 0x0000000000033942 */ /* 0x000fea0003800100 */
[----:B------:R-:W-:Y:S05]  /*1280*/  @P3 BRA `(.L_x_42) ;  /* 0x00000000000c3947 */ /* 0x000fea0003800000 */
[----:B------:R2:W-:Y:S02]  /*1290*/  STS [UR8+0x20], R5 ;  /* 0x00002005ff007988 */ /* 0x0005e40008000808 */
.L_x_41:
[----:B------:R-:W-:Y:S05]  /*12a0*/  BSYNC.RELIABLE B3 ;  /* 0x0000000000037941 */ /* 0x000fea0003800100 */
.L_x_39:
[----:B------:R2:W-:Y:S02]  /*12b0*/  @!P3 STS [UR8+0x24], R4 ;  /* 0x00002404ff00b988 */ /* 0x0005e40008000808 */
.L_x_42:
[----:B------:R-:W-:Y:S05]  /*12c0*/  BSYNC.RECONVERGENT B4 ;  /* 0x0000000000047941 */ /* 0x000fea0003800200 */
.L_x_38:
[----:B------:R-:W-:Y:S05]  /*12d0*/  WARPSYNC.ALL ;  /* 0x0000000000007948 */ /* 0x000fea0003800000 */
[----:B------:R-:W-:Y:S01]  /*12e0*/  NOP ;  /* 0x0000000000007918 */ /* 0x000fe20000000000 */
[----:B------:R-:W-:Y:S04]  /*12f0*/  BSSY.RECONVERGENT B4, `(.L_x_43) ;  /* 0x000000e000047945 */ /* 0x000fe80003800200 */
[----:B------:R-:W-:Y:S05]  /*1300*/  @P3 BRA `(.L_x_44) ;  /* 0x0000000000303947 */ /* 0x000fea0003800000 */
[----:B------:R-:W2:Y:S02]  /*1310*/  LDS R3, [UR8+0x34] ;  /* 0x00003408ff037984 */ /* 0x000ea40008000800 */
[----:B--2---:R-:W2:Y:S02]  /*1320*/  LDC.64 R4, c[0x0][0x3b8] ;  /* 0x0000ee00ff047b82 */ /* 0x004ea40000000a00 */
[----:B---3-5:R-:W3:Y:S01]  /*1330*/  LDS R2, [UR8+0x1c] ;  /* 0x00001c08ff027984 */ /* 0x028ee20008000800 */
[C---:B--2---:R-:W-:Y:S01]  /*1340*/  SHF.L.U64.HI R5, R4.reuse, 0x1, R5 ;  /* 0x0000000104057819 */ /* 0x044fe20000010205 */
[----:B------:R-:W-:-:S03]  /*1350*/  IMAD.SHL.U32 R4, R4, 0x2, RZ ;  /* 0x0000000204047824 */ /* 0x000fc600078e00ff */
[--C-:B------:R-:W-:Y:S02]  /*1360*/  SHF.R.U32.HI R7, RZ, 0x4, R5.reuse ;  /* 0x00000004ff077819 */ /* 0x100fe40000011605 */
[----:B------:R-:W-:-:S05]  /*1370*/  SHF.R.U64 R4, R4, 0x4, R5 ;  /* 0x0000000404047819 */ /* 0x000fca0000001205 */
[----:B------:R2:W-:Y:S01]  /*1380*/  STS [UR8+0xc], R4 ;  /* 0x00000c04ff007988 */ /* 0x0005e20008000808 */
[----:B------:R-:W-:Y:S02]  /*1390*/  LOP3.LUT R3, R3, 0x7, RZ, 0xb8, !PT ;  /* 0x0000000703037812 */ /* 0x000fe400078eb8ff */
[----:B---3--:R-:W-:-:S03]  /*13a0*/  LOP3.LUT R2, R2, 0xf, R7, 0xb8, !PT ;  /* 0x0000000f02027812 */ /* 0x008fc600078eb807 */
[----:B------:R2:W-:Y:S04]  /*13b0*/  STS [UR8+0x34], R3 ;  /* 0x00003403ff007988 */ /* 0x0005e80008000808 */
[----:B------:R2:W-:Y:S02]  /*13c0*/  STS [UR8+0x1c], R2 ;  /* 0x00001c02ff007988 */ /* 0x0005e40008000808 */
.L_x_44:
[----:B------:R-:W-:Y:S05]  /*13d0*/  BSYNC.RECONVERGENT B4 ;  /* 0x0000000000047941 */ /* 0x000fea0003800200 */
.L_x_43:
[----:B------:R-:W-:Y:S04]  /*13e0*/  BSSY.RECONVERGENT B5, `(.L_x_45) ;  /* 0x000001a000057945 */ /* 0x000fe80003800200 */
[----:B------:R-:W-:Y:S04]  /*13f0*/  BSSY.RELIABLE B4, `(.L_x_46) ;  /* 0x0000015000047945 */ /* 0x000fe80003800100 */
[----:B------:R-:W-:Y:S05]  /*1400*/  @P3 BRA `(.L_x_47) ;  /* 0x0000000000203947 */ /* 0x000fea0003800000 */
[----:B--23-5:R-:W2:Y:S02]  /*1410*/  LDS R2, [UR8+0x34] ;  /* 0x00003408ff027984 */ /* 0x02cea40008000800 */
[----:B--2---:R-:W-:-:S05]  /*1420*/  LOP3.LUT R2, R2, 0x38, RZ, 0xb8, !PT ;  /* 0x0000003802027812 */ /* 0x004fca00078eb8ff */
[----:B------:R2:W-:Y:S01]  /*1430*/  STS [UR8+0x34], R2 ;  /* 0x00003402ff007988 */ /* 0x0005e20008000808 */
[----:B------:R-:W-:Y:S05]  /*1440*/  @P3 BRA `(.L_x_48) ;  /* 0x0000000000203947 */ /* 0x000fea0003800000 */
[----:B--2---:R-:W2:Y:S01]  /*1450*/  LDS R2, [UR8+0x8] ;  /* 0x00000808ff027984 */ /* 0x004ea20008000800 */
[----:B------:R-:W-:-:S05]  /*1460*/  IMAD.MOV.U32 R3, RZ, RZ, 0x780 ;  /* 0x00000780ff037424 */ /* 0x000fca00078e00ff */
[----:B--2---:R-:W-:-:S05]  /*1470*/  LOP3.LUT R2, R2, 0x300, R3, 0xd8, !PT ;  /* 0x0000030002027812 */ /* 0x004fca00078ed803 */
[----:B------:R2:W-:Y:S02]  /*1480*/  STS [UR8+0x8], R2 ;  /* 0x00000802ff007988 */ /* 0x0005e40008000808 */
.L_x_47:
[----:B------:R-:W-:Y:S05]  /*1490*/  @P3 BRA `(.L_x_49) ;  /* 0x0000000000283947 */ /* 0x000fea0003800000 */
[----:B--23-5:R-:W2:Y:S02]  /*14a0*/  LDS R2, [UR8+0x8] ;  /* 0x00000808ff027984 */ /* 0x02cea40008000800 */
[----:B--2---:R-:W-:-:S05]  /*14b0*/  LOP3.LUT R2, R2, 0x1800, RZ, 0xb8, !PT ;  /* 0x0000180002027812 */ /* 0x004fca00078eb8ff */
[----:B------:R3:W-:Y:S02]  /*14c0*/  STS [UR8+0x8], R2 ;  /* 0x00000802ff007988 */ /* 0x0007e40008000808 */
.L_x_48:
[----:B------:R-:W-:Y:S05]  /*14d0*/  @P3 BREAK.RELIABLE B4 ;  /* 0x0000000000043942 */ /* 0x000fea0003800100 */
[----:B------:R-:W-:Y:S05]  /*14e0*/  @P3 BRA `(.L_x_50) ;  /* 0x0000000000243947 */ /* 0x000fea0003800000 */
[----:B--23--:R-:W2:Y:S01]  /*14f0*/  LDS R2, [UR8+0x8] ;  /* 0x00000808ff027984 */ /* 0x00cea20008000800 */
[----:B------:R-:W-:-:S05]  /*1500*/  IMAD.MOV.U32 R3, RZ, RZ, 0x6000 ;  /* 0x00006000ff037424 */ /* 0x000fca00078e00ff */
[----:B--2---:R-:W-:-:S04]  /*1510*/  LOP3.LUT R2, R2, 0x6000, R3, 0xd8, !PT ;  /* 0x0000600002027812 */ /* 0x004fc800078ed803 */
[----:B------:R-:W-:-:S05]  /*1520*/  LOP3.LUT R2, R2, 0x400000, RZ, 0xb8, !PT ;  /* 0x0040000002027812 */ /* 0x000fca00078eb8ff */
[----:B------:R2:W-:Y:S02]  /*1530*/  STS [UR8+0x8], R2 ;  /* 0x00000802ff007988 */ /* 0x0005e40008000808 */
.L_x_49:
[----:B------:R-:W-:Y:S05]  /*1540*/  BSYNC.RELIABLE B4 ;  /* 0x0000000000047941 */ /* 0x000fea0003800100 */
.L_x_46:
[----:B--23-5:R-:W2:Y:S02]  /*1550*/  @!P3 LDS R2, [UR8+0x8] ;  /* 0x00000808ff02b984 */ /* 0x02cea40008000800 */
[----:B--2---:R-:W-:-:S05]  /*1560*/  @!P3 LOP3.LUT R2, R2, 0x8000, RZ, 0xb8, !PT ;  /* 0x000080000202b812 */ /* 0x004fca00078eb8ff */
[----:B------:R5:W-:Y:S02]  /*1570*/  @!P3 STS [UR8+0x8], R2 ;  /* 0x00000802ff00b988 */ /* 0x000be40008000808 */
.L_x_50:
[----:B------:R-:W-:Y:S05]  /*1580*/  BSYNC.RECONVERGENT B5 ;  /* 0x0000000000057941 */ /* 0x000fea0003800200 */
.L_x_45:
[----:B------:R-:W-:Y:S05]  /*1590*/  WARPSYNC.ALL ;  /* 0x0000000000007948 */ /* 0x000fea0003800000 */
[----:B------:R-:W-:Y:S01]  /*15a0*/  NOP ;  /* 0x0000000000007918 */ /* 0x000fe20000000000 */
[----:B------:R-:W-:-:S04]  /*15b0*/  UIADD3 UR4, UPT, UPT, UR4, 0x100, URZ ;  /* 0x0000010004047890 */ /* 0x000fc8000fffe0ff */
[----:B------:R-:W-:-:S04]  /*15c0*/  UIADD3 UR20, UP0, UPT, UR4, UR20, URZ ;  /* 0x0000001404147290 */ /* 0x000fc8000ff1e0ff */
[----:B------:R-:W-:Y:S01]  /*15d0*/  ULEA.HI.X.SX32 UR21, UR4, UR21, 0x1, UP0 ;  /* 0x0000001504157291 */ /* 0x000fe200080f0eff */
[----:B------:R-:W-:Y:S11]  /*15e0*/  @P0 BRA `(.L_x_51) ;  /* 0x0000000000300947 */ /* 0x000ff60003800000 */
[----:B--23-5:R-:W2:Y:S01]  /*15f0*/  S2R R2, SR_LANEID ;  /* 0x0000000000027919 */ /* 0x02cea20000000000 */
[----:B------:R-:W-:Y:S05]  /*1600*/  WARPSYNC.ALL ;  /* 0x0000000000007948 */ /* 0x000fea0003800000 */
[----:B------:R-:W-:Y:S01]  /*1610*/  NOP ;  /* 0x0000000000007918 */ /* 0x000fe20000000000 */
[----:B--2---:R-:W-:-:S05]  /*1620*/  IMAD.SHL.U32 R4, R2, 0x4, RZ ;  /* 0x0000000402047824 */ /* 0x004fca00078e00ff */
[----:B------:R-:W2:Y:S01]  /*1630*/  LDS R5, [R4+UR8] ;  /* 0x0000000804057984 */ /* 0x000ea20008000800 */
[----:B------:R-:W-:-:S05]  /*1640*/  IADD3 R2, P1, PT, R4, UR20, RZ ;  /* 0x0000001404027c10 */ /* 0x000fca000ff3e0ff */
[----:B------:R-:W-:-:S05]  /*1650*/  IMAD.X R3, RZ, RZ, UR21, P1 ;  /* 0x00000015ff037e24 */ /* 0x000fca00088e06ff */
[----:B--2---:R2:W3:Y:S01]  /*1660*/  ATOMG.E.EXCH.STRONG.GPU PT, RZ, [R2], R5 ;  /* 0x0000000502ff73a8 */ /* 0x0044e200041ee100 */
[----:B------:R-:W-:-:S04]  /*1670*/  DEPBAR {5,4,3,2,1,0} ;  /* 0x0000003f0000791a */ /* 0x000fc80000000000 */
[----:B------:R-:W5:Y:S02]  /*1680*/  CCTL.E.C.LDCU.IV.DEEP [UR20] ;  /* 0x0000000014007540 */ /* 0x000f640009c08000 */
[----:B-----5:R2:W-:Y:S01]  /*1690*/  UTMACCTL.IV [UR20] ;  /* 0x00000000140079b9 */ /* 0x0205e20008000000 */
[----:B------:R-:W-:Y:S01]  /*16a0*/  NOP ;  /* 0x0000000000007918 */ /* 0x000fe20000000000 */
.L_x_51:
[----:B------:R-:W-:Y:S05]  /*16b0*/  @P0 BRA `(.L_x_52) ;  /* 0x00000000000c0947 */ /* 0x000fea0003800000 */
[----:B------:R0:W-:Y:S01]  /*16c0*/  UTMACMDFLUSH ;  /* 0x00000000000079b7 */ /* 0x0001e20000000000 */
[----:B------:R-:W-:Y:S05]  /*16d0*/  @P0 BRA `(.L_x_52) ;  /* 0x0000000000040947 */ /* 0x000fea0003800000 */
[----:B------:R-:W-:-:S04]  /*16e0*/  DEPBAR.LE SB0, 0x0 ;  /* 0x000080000000791a */ /* 0x000fc80000000000 */
.L_x_52:
[----:B------:R-:W-:Y:S05]  /*16f0*/  WARPSYNC.ALL ;  /* 0x0000000000007948 */ /* 0x000fea0003800000 */
[----:B------:R-:W-:Y:S01]  /*1700*/  NOP ;  /* 0x0000000000007918 */ /* 0x000fe20000000000 */
[----:B---3--:R-:W-:Y:S01]  /*1710*/  BAR.SYNC.DEFER_BLOCKING 0x0 ;  /* 0x0000000000007b1d */ /* 0x008fe20000010000 */
[----:B--2--5:R-:W-:Y:S01]  /*1720*/  SHF.R.U32.HI R2, RZ, 0x5, R0 ;  /* 0x00000005ff027819 */ /* 0x024fe20000011600 */
[----:B------:R-:W-:-:S03]  /*1730*/  USHF.L.U32 UR15, UR15, 0x8, URZ ;  /* 0x000000080f0f7899 */ /* 0x000fc600080006ff */
[----:B------:R-:W-:Y:S01]  /*1740*/  R2UR UR22, R2 ;  /* 0x00000000021672ca */ /* 0x000fe200000e0000 */
[----:B------:R-:W-:Y:S01]  /*1750*/  VOTEU.ALL UP0, P3 ;  /* 0x0000000000ff7886 */ /* 0x000fe20001800000 */
[----:B------:R-:W-:Y:S01]  /*1760*/  UMOV UR4, 0x1 ;  /* 0x0000000100047882 */ /* 0x000fe20000000000 */
[----:B------:R-:W-:Y:S01]  /*1770*/  VOTEU.ALL UP1, P3 ;  /* 0x0000000000ff7886 */ /* 0x000fe20001820000 */
[----:B------:R-:W-:Y:S02]  /*1780*/  BSSY.RECONVERGENT B5, `(.L_x_53) ;  /* 0x0000018000057945 */ /* 0x000fe40003800200 */
[----:B------:R-:W-:-:S04]  /*1790*/  @!UP0 UIADD3 UR10, UPT, UPT, -UR4, 0x100000, URZ ;  /* 0x00100000040a8890 */ /* 0x000fc8000fffe1ff */
[----:B------:R-:W-:Y:S02]  /*17a0*/  @!UP0 USHF.L.U32 UR11, UR10, 0xb, URZ ;  /* 0x0000000b0a0b8899 */ /* 0x000fe400080006ff */
[----:B------:R-:W-:Y:S02]  /*17b0*/  @!UP0 USHF.L.U32 UR10, UR10, 0x1, URZ ;  /* 0x000000010a0a8899 */ /* 0x000fe400080006ff */
[----:B------:R-:W-:-:S04]  /*17c0*/  @!UP0 UIADD3 UR4, UPT, UPT, -UR4, 0x100000, URZ ;  /* 0x0010000004048890 */ /* 0x000fc8000fffe1ff */
[----:B------:R-:W-:Y:S02]  /*17d0*/  @!UP0 USHF.L.U32 UR5, UR4, 0xb, URZ ;  /* 0x0000000b04058899 */ /* 0x000fe400080006ff */
[----:B------:R-:W-:Y:S01]  /*17e0*/  @!UP0 USHF.L.U32 UR4, UR4, 0x1, URZ ;  /* 0x0000000104048899 */ /* 0x000fe200080006ff */
[----:B------:R-:W-:Y:S01]  /*17f0*/  VOTEU.ALL UP0, P3 ;  /* 0x0000000000ff7886 */ /* 0x000fe20001800000 */
[----:B------:R-:W2:Y:S04]  /*1800*/  FENCE.VIEW.ASYNC.S ;  /* 0x00000000000073c6 */ /* 0x000ea80000000000 */
[----:B--2---:R2:W3:Y:S06]  /*1810*/  @!UP0 SYNCS.EXCH.64 URZ, [UR8+0x1e000], UR10 ;  /* 0x01e0000a08ff85b2 */ /* 0x0044ec0008000100 */
[----:B------:R2:W3:Y:S02]  /*1820*/  @!UP1 SYNCS.EXCH.64 URZ, [UR8+0x1e020], UR4 ;  /* 0x01e0200408ff95b2 */ /* 0x0004e40008000100 */
[----:B---3--:R-:W-:Y:S06]  /*1830*/  BAR.SYNC.DEFER_BLOCKING 0x0 ;  /* 0x0000000000007b1d */ /* 0x008fec0000010000 */
[----:B------:R-:W-:Y:S05]  /*1840*/  @P3 BRA `(.L_x_54) ;  /* 0x00000000002c3947 */ /* 0x000fea0003800000 */
[----:B--2---:R-:W-:Y:S02]  /*1850*/  UMOV UR4, 0x1 ;  /* 0x0000000100047882 */ /* 0x004fe40000000000 */
[----:B------:R-:W-:-:S04]  /*1860*/  UIADD3 UR10, UPT, UPT, -UR4, 0x100000, URZ ;  /* 0x00100000040a7890 */ /* 0x000fc8000fffe1ff */
[----:B------:R-:W-:Y:S02]  /*1870*/  USHF.L.U32 UR11, UR10, 0xb, URZ ;  /* 0x0000000b0a0b7899 */ /* 0x000fe400080006ff */
[----:B------:R-:W-:Y:S02]  /*1880*/  USHF.L.U32 UR10, UR10, 0x1, URZ ;  /* 0x000000010a0a7899 */ /* 0x000fe400080006ff */
[----:B------:R-:W-:-:S04]  /*1890*/  UIADD3 UR4, UPT, UPT, -UR4, 0x100000, URZ ;  /* 0x0010000004047890 */ /* 0x000fc8000fffe1ff */
[----:B------:R-:W-:Y:S02]  /*18a0*/  USHF.L.U32 UR5, UR4, 0xb, URZ ;  /* 0x0000000b04057899 */ /* 0x000fe400080006ff */
[----:B------:R-:W-:Y:S01]  /*18b0*/  USHF.L.U32 UR4, UR4, 0x1, URZ ;  /* 0x0000000104047899 */ /* 0x000fe200080006ff */
[----:B------:R-:W2:Y:S03]  /*18c0*/  FENCE.VIEW.ASYNC.S ;  /* 0x00000000000073c6 */ /* 0x000ea60000000000 */
[----:B--2---:R3:W5:Y:S08]  /*18d0*/  SYNCS.EXCH.64 URZ, [UR8+0x1e008], UR10 ;  /* 0x01e0080a08ff75b2 */ /* 0x0047700008000100 */
[----:B------:R3:W2:Y:S02]  /*18e0*/  SYNCS.EXCH.64 URZ, [UR8+0x1e028], UR4 ;  /* 0x01e0280408ff75b2 */ /* 0x0006a40008000100 */
[----:B---3--:R-:W-:Y:S01]  /*18f0*/  NOP ;  /* 0x0000000000007918 */ /* 0x008fe20000000000 */
.L_x_54:
[----:B--2---:R-:W-:Y:S05]  /*1900*/  BSYNC.RECONVERGENT B5 ;  /* 0x0000000000057941 */ /* 0x004fea0003800200 */
.L_x_53:
[----:B-----5:R-:W-:Y:S01]  /*1910*/  BAR.SYNC.DEFER_BLOCKING 0x0 ;  /* 0x0000000000007b1d */ /* 0x020fe20000010000 */
[----:B------:R-:W-:Y:S01]  /*1920*/  UIADD3 UR12, UPT, UPT, UR8, 0x1e020, URZ ;  /* 0x0001e020080c7890 */ /* 0x000fe2000fffe0ff */
[----:B------:R-:W-:Y:S01]  /*1930*/  ISETP.GE.AND P0, PT, R10, 0x1, PT ;  /* 0x000000010a00780c */ /* 0x000fe20003f06270 */
[----:B------:R-:W-:-:S03]  /*1940*/  USHF.L.U32 UR19, UR7, 0x6, URZ ;  /* 0x0000000607137899 */ /* 0x000fc600080006ff */
[----:B------:R-:W-:Y:S04]  /*1950*/  BSSY.RECONVERGENT B5, `(.L_x_55) ;  /* 0x000000d000057945 */ /* 0x000fe80003800200 */
[----:B------:R-:W-:Y:S05]  /*1960*/  @P3 BRA `(.L_x_56) ;  /* 0x00000000002c3947 */ /* 0x000fea0003800000 */
[----:B------:R-:W-:Y:S02]  /*1970*/  UMOV UR4, 0x1 ;  /* 0x0000000100047882 */ /* 0x000fe40000000000 */
[----:B------:R-:W-:-:S04]  /*1980*/  UIADD3 UR10, UPT, UPT, -UR4, 0x100000, URZ ;  /* 0x00100000040a7890 */ /* 0x000fc8000fffe1ff */
[----:B------:R-:W-:Y:S02]  /*1990*/  USHF.L.U32 UR11, UR10, 0xb, URZ ;  /* 0x0000000b0a0b7899 */ /* 0x000fe400080006ff */
[----:B------:R-:W-:Y:S02]  /*19a0*/  USHF.L.U32 UR10, UR10, 0x1, URZ ;  /* 0x000000010a0a7899 */ /* 0x000fe400080006ff */
[----:B------:R-:W-:-:S04]  /*19b0*/  UIADD3 UR4, UPT, UPT, -UR4, 0x100000, URZ ;  /* 0x0010000004047890 */ /* 0x000fc8000fffe1ff */
[----:B------:R-:W-:Y:S02]  /*19c0*/  USHF.L.U32 UR5, UR4, 0xb, URZ ;  /* 0x0000000b04057899 */ /* 0x000fe400080006ff */
[----:B------:R-:W-:Y:S01]  /*19d0*/  USHF.L.U32 UR4, UR4, 0x1, URZ ;  /* 0x0000000104047899 */ /* 0x000fe200080006ff */
[----:B------:R-:W2:Y:S03]  /*19e0*/  FENCE.VIEW.ASYNC.S ;  /* 0x00000000000073c6 */ /* 0x000ea60000000000 */
[----:B--2---:R2:W3:Y:S08]  /*19f0*/  SYNCS.EXCH.64 URZ, [UR8+0x1e010], UR10 ;  /* 0x01e0100a08ff75b2 */ /* 0x0044f00008000100 */
[----:B------:R2:W5:Y:S01]  /*1a00*/  SYNCS.EXCH.64 URZ, [UR8+0x1e030], UR4 ;  /* 0x01e0300408ff75b2 */ /* 0x0005620008000100 */
[----:B------:R-:W-:Y:S01]  /*1a10*/  NOP ;  /* 0x0000000000007918 */ /* 0x000fe20000000000 */
.L_x_56:
[----:B--2---:R-:W-:Y:S05]  /*1a20*/  BSYNC.RECONVERGENT B5 ;  /* 0x0000000000057941 */ /* 0x004fea0003800200 */
.L_x_55:
[----:B------:R-:W-:Y:S05]  /*1a30*/  @!P0 BRA `(.L_x_57) ;  /* 0x0000000800748947 */ /* 0x000fea0003800000 */
[----:B---3-5:R-:W-:Y:S01]  /*1a40*/  BAR.SYNC.DEFER_BLOCKING 0x0 ;  /* 0x0000000000007b1d */ /* 0x028fe20000010000 */
[----:B------:R-:W-:Y:S01]  /*1a50*/  ELECT P1, URZ, PT ;  /* 0x0000000000ff782f */ /* 0x000fe20003820000 */
[----:B------:R-:W-:Y:S01]  /*1a60*/  @!P3 IMAD.MOV.U32 R2, RZ, RZ, 0xa000 ;  /* 0x0000a000ff02b424 */ /* 0x000fe200078e00ff */
[----:B------:R-:W-:Y:S02]  /*1a70*/  UIADD3 UR16, UPT, UPT, UR8, 0x18000, URZ ;  /* 0x0001800008107890 */ /* 0x000fe4000fffe0ff */
[----:B------:R-:W-:Y:S02]  /*1a80*/  ISETP.LT.U32.AND P1, PT, R68, 0x20, P1 ;  /* 0x000000204400780c */ /* 0x000fe40000f21070 */
[----:B------:R-:W-:Y:S01]  /*1a90*/  ELECT P0, URZ, PT ;  /* 0x0000000000ff782f */ /* 0x000fe20003800000 */
[----:B------:R-:W-:-:S03]  /*1aa0*/  UMOV UR11, UR15 ;  /* 0x0000000f000b7c82 */ /* 0x000fc60008000000 */
[----:B------:R-:W-:-:S07]  /*1ab0*/  ISETP.LT.U32.AND P0, PT, R68, 0x20, P0 ;  /* 0x000000204400780c */ /* 0x000fce0000701070 */
[----:B------:R-:W-:Y:S01]  /*1ac0*/  VOTEU.ANY UP0, P1 ;  /* 0x0000000000ff7886 */ /* 0x000fe20000800100 */
[----:B------:R-:W-:-:S04]  /*1ad0*/  VOTEU.ANY UP2, P1 ;  /* 0x0000000000ff7886 */ /* 0x000fc80000840100 */
[----:B------:R-:W-:Y:S02]  /*1ae0*/  @UP0 UIADD3 UR17, UPT, UPT, UR8, 0x1e000, URZ ;  /* 0x0001e00008110890 */ /* 0x000fe4000fffe0ff */
[----:B------:R2:W-:Y:S01]  /*1af0*/  @!P3 SYNCS.ARRIVE.TRANS64 RZ, [UR8+0x1e000], R2 ;  /* 0x01e00002ffffb9a7 */ /* 0x0005e20008000008 */
[----:B------:R-:W-:Y:S01]  /*1b00*/  @UP0 UMOV UR18, URZ ;  /* 0x000000ff00120c82 */ /* 0x000fe20008000000 */
[----:B------:R-:W-:Y:S01]  /*1b10*/  BAR.SYNC.DEFER_BLOCKING 0x0 ;  /* 0x0000000000007b1d */ /* 0x000fe20000010000 */
[----:B------:R-:W-:-:S05]  /*1b20*/  UISETP.NE.U32.AND UP0, UPT, UR22, URZ, UPT ;  /* 0x000000ff1600728c */ /* 0x000fca000bf05070 */
[----:B------:R-:W-:Y:S01]  /*1b30*/  VOTEU.ANY UP1, P0 ;  /* 0x0000000000ff7886 */ /* 0x000fe20000020100 */
[----:B------:R-:W-:-:S04]  /*1b40*/  VOTEU.ANY UP3, P0 ;  /* 0x0000000000ff7886 */ /* 0x000fc80000060100 */
[----:B------:R-:W-:Y:S01]  /*1b50*/  @UP1 UIADD3 UR9, UPT, UPT, UR8, 0x1e000, URZ ;  /* 0x0001e00008091890 */ /* 0x000fe2000fffe0ff */
[----:B------:R-:W-:Y:S01]  /*1b60*/  @UP1 UMOV UR10, URZ ;  /* 0x000000ff000a1c82 */ /* 0x000fe20008000000 */
[----:B------:R2:W-:Y:S01]  /*1b70*/  @UP2 UTMALDG.2D [UR16], [UR24] ;  /* 0x00000010180025b4 */ /* 0x0005e20008008000 */
[----:B------:R3:W-:Y:S06]  /*1b80*/  MEMBAR.ALL.CTA ;  /* 0x0000000000007992 */ /* 0x0007ec0000008000 */
[----:B---3--:R-:W3:Y:S02]  /*1b90*/  FENCE.VIEW.ASYNC.S ;  /* 0x00000000000073c6 */ /* 0x008ee40000000000 */
[----:B---3--:R-:W-:Y:S06]  /*1ba0*/  BAR.SYNC.DEFER_BLOCKING 0x0 ;  /* 0x0000000000007b1d */ /* 0x008fec0000010000 */
[----:B------:R2:W-:Y:S02]  /*1bb0*/  @UP3 UTMALDG.2D [UR8], [UR26] ;  /* 0x000000081a0035b4 */ /* 0x0005e40008008000 */
[----:B------:R-:W-:Y:S06]  /*1bc0*/  BAR.SYNC.DEFER_BLOCKING 0x0 ;  /* 0x0000000000007b1d */ /* 0x000fec0000010000 */
[----:B------:R-:W3:Y:S02]  /*1bd0*/  SYNCS.PHASECHK.TRANS64.TRYWAIT P0, [UR8+0x1e000], RZ ;  /* 0x01e000ffff0075a7 */ /* 0x000ee40008001108 */
[----:B--23--:R-:W-:Y:S05]  /*1be0*/  @!P0 BRA `(.L_x_58) ;  /* 0x0000001000388947 */ /* 0x00cfea0003800000 */
.L_x_74:
[----:B------:R-:W-:Y:S05]  /*1bf0*/  BRA.U UP0, `(.L_x_59) ;  /* 0x0000000100747547 */ /* 0x000fea000b800000 */
[----:B------:R-:W-:Y:S02]  /*1c00*/  USHF.R.U32.HI UR6, URZ, 0x4, UR16 ;  /* 0x00000004ff067899 */ /* 0x000fe40008011610 */
[----:B------:R-:W-:Y:S02]  /*1c10*/  USHF.R.U32.HI UR10, URZ, 0x4, UR8 ;  /* 0x00000004ff0a7899 */ /* 0x000fe40008011608 */
[----:B------:R-:W-:Y:S02]  /*1c20*/  USGXT.U32 UR6, UR6, 0xe ;  /* 0x0000000e0606789a */ /* 0x000fe40008000000 */
[----:B------:R-:W-:Y:S02]  /*1c30*/  USGXT.U32 UR10, UR10, 0xe ;  /* 0x0000000e0a0a789a */ /* 0x000fe40008000000 */
[----:B------:R-:W-:Y:S02]  /*1c40*/  UIADD3 UR32, UP0, UPT, UR6, 0x2, URZ ;  /* 0x0000000206207890 */ /* 0x000fe4000ff1e0ff */
[----:B------:R-:W-:Y:S01]  /*1c50*/  UIADD3 UR34, UP1, UPT, UR10, 0x2, URZ ;  /* 0x000000020a227890 */ /* 0x000fe2000ff3e0ff */
[----:B------:R-:W-:Y:S01]  /*1c60*/  UMOV UR4, URZ ;  /* 0x000000ff00047c82 */ /* 0x000fe20008000000 */
[----:B------:R-:W-:Y:S01]  /*1c70*/  UMOV UR5, URZ ;  /* 0x000000ff00057c82 */ /* 0x000fe20008000000 */
[----:B------:R-:W-:-:S02]  /*1c80*/  UIADD3.X UR33, UPT, UPT, UR4, 0x40004040, URZ, UP0, !UPT ;  /* 0x4000404004217890 */ /* 0x000fc400087fe4ff */
[----:B------:R-:W-:Y:S02]  /*1c90*/  UIADD3.X UR35, UPT, UPT, UR5, 0x40004040, URZ, UP1, !UPT ;  /* 0x4000404005237890 */ /* 0x000fe40008ffe4ff */
[----:B------:R-:W-:Y:S02]  /*1ca0*/  UIADD3.64 UR4, UPT, UPT, UR32, 0x2, URZ ;  /* 0x0000000220047897 */ /* 0x000fe4000fffe0ff */
[----:B------:R-:W-:Y:S02]  /*1cb0*/  UIADD3.64 UR16, UPT, UPT, UR34, 0x2, URZ ;  /* 0x0000000222107897 */ /* 0x000fe4000fffe0ff */
[----:B------:R-:W-:Y:S02]  /*1cc0*/  UIADD3.64 UR28, UPT, UPT, UR32, 0x4, URZ ;  /* 0x00000004201c7897 */ /* 0x000fe4000fffe0ff */
[----:B------:R-:W-:Y:S01]  /*1cd0*/  UIADD3.64 UR30, UPT, UPT, UR34, 0x4, URZ ;  /* 0x00000004221e7897 */ /* 0x000fe2000fffe0ff */
[----:B------:R-:W-:Y:S01]  /*1ce0*/  UMOV UR36, 0x0 ;  /* 0x0000000000247882 */ /* 0x000fe20000000000 */
[----:B------:R-:W-:Y:S01]  /*1cf0*/  UMOV UR37, 0x4400010 ;  /* 0x0440001000257882 */ /* 0x000fe20000000000 */
[----:B------:R-:W-:Y:S01]  /*1d00*/  UMOV UR7, 0x40004040 ;  /* 0x4000404000077882 */ /* 0x000fe20000000000 */
[----:B------:R-:W-:Y:S01]  /*1d10*/  UMOV UR11, 0x40004040 ;  /* 0x40004040000b7882 */ /* 0x000fe20000000000 */
[----:B------:R-:W-:Y:S01]  /*1d20*/  UMOV UR38, 0x0 ;  /* 0x0000000000267882 */ /* 0x000fe20000000000 */
[----:B------:R-:W-:Y:S01]  /*1d30*/  UMOV UR39, 0x4400010 ;  /* 0x0440001000277882 */ /* 0x000fe20000000000 */
[----:B------:R-:W-:Y:S01]  /*1d40*/  UMOV UR40, 0x0 ;  /* 0x0000000000287882 */ /* 0x000fe20000000000 */
[----:B------:R-:W-:Y:S01]  /*1d50*/  UMOV UR41, 0x4400010 ;  /* 0x0440001000297882 */ /* 0x000fe20000000000 */
[----:B------:R2:W-:Y:S01]  /*1d60*/  UTCHMMA gdesc[UR6], gdesc[UR10], tmem[UR23], tmem[UR36], idesc[UR37], !UPT ;  /* 0x00ff240a060075ea */ /* 0x0005e2000f800017 */
[----:B------:R-:W-:Y:S01]  /*1d70*/  UMOV UR42, 0x0 ;  /* 0x00000000002a7882 */ /* 0x000fe20000000000 */
[----:B------:R-:W-:Y:S01]  /*1d80*/  UMOV UR43, 0x4400010 ;  /* 0x04400010002b7882 */ /* 0x000fe20000000000 */
[----:B------:R2:W-:Y:S01]  /*1d90*/  UTCHMMA gdesc[UR32], gdesc[UR34], tmem[UR23], tmem[UR38], idesc[UR39], UPT ;  /* 0x00ff2622200075ea */ /* 0x0005e2000b800017 */
[----:B------:R2:W-:Y:S01]  /*1da0*/  UTCHMMA gdesc[UR4], gdesc[UR16], tmem[UR23], tmem[UR40], idesc[UR41], UPT ;  /* 0x00ff2810040075ea */ /* 0x0005e2000b800017 */
[----:B------:R2:W-:Y:S01]  /*1db0*/  UTCHMMA gdesc[UR28], gdesc[UR30], tmem[UR23], tmem[UR42], idesc[UR43], UPT ;  /* 0x00ff2a1e1c0075ea */ /* 0x0005e2000b800017 */
[----:B------:R-:W-:Y:S01]  /*1dc0*/  NOP ;  /* 0x0000000000007918 */ /* 0x000fe20000000000 */
.L_x_59:
[----:B------:R-:W-:Y:S01]  /*1dd0*/  ELECT P0, URZ, PT ;  /* 0x0000000000ff782f */ /* 0x000fe20003800000 */
[----:B--2---:R-:W-:Y:S01]  /*1de0*/  UMOV UR4, UR12 ;  /* 0x0000000c00047c82 */ /* 0x004fe20008000000 */
[----:B------:R-:W-:Y:S02]  /*1df0*/  UMOV UR5, URZ ;  /* 0x000000ff00057c82 */ /* 0x000fe40008000000 */
[----:B------:R-:W-:-:S13]  /*1e00*/  ISETP.LT.U32.AND P0, PT, R68, 0x20, P0 ;  /* 0x000000204400780c */ /* 0x000fda0000701070 */
[----:B------:R-:W-:Y:S01]  /*1e10*/  VOTEU.ANY UP0, P0 ;  /* 0x0000000000ff7886 */ /* 0x000fe20000000100 */
[----:B------:R-:W-:Y:S01]  /*1e20*/  VOTEU.ANY UP1, P0 ;  /* 0x0000000000ff7886 */ /* 0x000fe20000020100 */
[----:B------:R-:W-:-:S03]  /*1e30*/  ISETP.GE.U32.AND P0, PT, R10, 0x41, PT ;  /* 0x000000410a00780c */ /* 0x000fc60003f06070 */
[----:B------:R-:W-:Y:S02]  /*1e40*/  @UP0 UMOV UR4, UR4 ;  /* 0x0000000400040c82 */ /* 0x000fe40008000000 */
[----:B------:R2:W-:Y:S01]  /*1e50*/  @UP1 UTCBAR [UR4], URZ ;  /* 0x000000ff040013e9 */ /* 0x0005e200080000ff */
[----:B------:R-:W-:Y:S06]  /*1e60*/  BAR.SYNC.DEFER_BLOCKING 0x0 ;  /* 0x0000000000007b1d */ /* 0x000fec0000010000 */
[----:B------:R-:W3:Y:S02]  /*1e70*/  SYNCS.PHASECHK.TRANS64.TRYWAIT P1, [UR8+0x1e020], RZ ;  /* 0x01e020ffff0075a7 */ /* 0x000ee40008021108 */
[----:B--23--:R-:W-:Y:S05]  /*1e80*/  @!P1 BRA `(.L_x_60) ;  /* 0x0000000c009c9947 */ /* 0x00cfea0003800000 */
.L_x_75:
[----:B------:R-:W-:Y:S01]  /*1e90*/  UMOV UR4, URZ ;  /* 0x000000ff00047c82 */ /* 0x000fe20008000000 */
[----:B------:R-:W-:Y:S05]  /*1ea0*/  @!P0 BRA `(.L_x_57) ;  /* 0x0000000400588947 */ /* 0x000fea0003800000 */
[----:B------:R-:W2:Y:S01]  /*1eb0*/  LDCU UR29, c[0x0][0x3a0] ;  /* 0x00007400ff1d77ac */ /* 0x000ea20008000800 */
[----:B------:R-:W-:Y:S01]  /*1ec0*/  UMOV UR9, 0x1 ;  /* 0x0000000100097882 */ /* 0x000fe20000000000 */
[----:B------:R-:W-:-:S05]  /*1ed0*/  UMOV UR18, 0x40 ;  /* 0x0000004000127882 */ /* 0x000fca0000000000 */
.L_x_64:
[----:B------:R-:W-:Y:S01]  /*1ee0*/  BAR.SYNC.DEFER_BLOCKING 0x0 ;  /* 0x0000000000007b1d */ /* 0x000fe20000010000 */
[----:B------:R-:W-:Y:S01]  /*1ef0*/  ULEA UR28, UR9, UR8, 0x3 ;  /* 0x00000008091c7291 */ /* 0x000fe2000f8e18ff */
[----:B------:R-:W-:Y:S01]  /*1f00*/  @!P3 IMAD.MOV.U32 R2, RZ, RZ, 0xa000 ;  /* 0x0000a000ff02b424 */ /* 0x000fe200078e00ff */
[----:B------:R-:W-:Y:S01]  /*1f10*/  ELECT P1, URZ, PT ;  /* 0x0000000000ff782f */ /* 0x000fe20003820000 */
[----:B------:R-:W-:-:S03]  /*1f20*/  ULEA UR16, UR9, UR8, 0xd ;  /* 0x0000000809107291 */ /* 0x000fc6000f8e68ff */
[----:B------:R-:W-:Y:S02]  /*1f30*/  ISETP.LT.U32.AND P1, PT, R68, 0x20, P1 ;  /* 0x000000204400780c */ /* 0x000fe40000f21070 */
[----:B------:R-:W-:Y:S01]  /*1f40*/  ELECT P0, URZ, PT ;  /* 0x0000000000ff782f */ /* 0x000fe20003800000 */
[----:B------:R-:W-:-:S03]  /*1f50*/  UIADD3 UR16, UPT, UPT, UR16, 0x18000, URZ ;  /* 0x0001800010107890 */ /* 0x000fc6000fffe0ff */
[----:B------:R-:W-:Y:S01]  /*1f60*/  ISETP.LT.U32.AND P0, PT, R68, 0x20, P0 ;  /* 0x000000204400780c */ /* 0x000fe20000701070 */
[----:B------:R-:W-:Y:S01]  /*1f70*/  ULEA UR12, UR9, UR8, 0xf ;  /* 0x00000008090c7291 */ /* 0x000fe2000f8e78ff */
[----:B------:R-:W-:Y:S01]  /*1f80*/  UMOV UR14, UR18 ;  /* 0x00000012000e7c82 */ /* 0x000fe20008000000 */
[----:B------:R-:W-:-:S04]  /*1f90*/  USHF.L.U32 UR5, UR4, 0x1f, URZ ;  /* 0x0000001f04057899 */ /* 0x000fc800080006ff */
[----:B------:R-:W-:Y:S01]  /*1fa0*/  VOTEU.ANY UP0, P1 ;  /* 0x0000000000ff7886 */ /* 0x000fe20000800100 */
[----:B------:R3:W-:Y:S04]  /*1fb0*/  @!P3 SYNCS.ARRIVE.TRANS64 RZ, [UR28+0x1e000], R2 ;  /* 0x01e00002ffffb9a7 */ /* 0x0007e8000800001c */
[----:B------:R-:W-:Y:S01]  /*1fc0*/  @UP0 UIADD3 UR17, UPT, UPT, UR28, 0x1e000, URZ ;  /* 0x0001e0001c110890 */ /* 0x000fe2000fffe0ff */
[----:B------:R-:W-:Y:S01]  /*1fd0*/  VOTEU.ANY UP0, P1 ;  /* 0x0000000000ff7886 */ /* 0x000fe20000800100 */
[----:B------:R-:W-:Y:S01]  /*1fe0*/  BAR.SYNC.DEFER_BLOCKING 0x0 ;  /* 0x0000000000007b1d */ /* 0x000fe20000010000 */
[----:B---3--:R-:W-:-:S05]  /*1ff0*/  IMAD.U32 R2, RZ, RZ, UR5 ;  /* 0x00000005ff027e24 */ /* 0x008fca000f8e00ff */
[----:B------:R-:W-:-:S05]  /*2000*/  VOTEU.ANY UP1, P0 ;  /* 0x0000000000ff7886 */ /* 0x000fca0000020100 */
[----:B------:R-:W-:Y:S01]  /*2010*/  @UP1 UIADD3 UR13, UPT, UPT, UR28, 0x1e000, URZ ;  /* 0x0001e0001c0d1890 */ /* 0x000fe2000fffe0ff */
[----:B------:R-:W-:Y:S01]  /*2020*/  VOTEU.ANY UP1, P0 ;  /* 0x0000000000ff7886 */ /* 0x000fe20000020100 */
[----:B------:R3:W-:Y:S01]  /*2030*/  @UP0 UTMALDG.2D [UR16], [UR24] ;  /* 0x00000010180005b4 */ /* 0x0007e20008008000 */
[----:B------:R-:W-:Y:S01]  /*2040*/  UISETP.NE.U32.AND UP0, UPT, UR22, URZ, UPT ;  /* 0x000000ff1600728c */ /* 0x000fe2000bf05070 */
[----:B------:R5:W-:Y:S06]  /*2050*/  MEMBAR.ALL.CTA ;  /* 0x0000000000007992 */ /* 0x000bec0000008000 */
[----:B-----5:R-:W5:Y:S02]  /*2060*/  FENCE.VIEW.ASYNC.S ;  /* 0x00000000000073c6 */ /* 0x020f640000000000 */
[----:B-----5:R-:W-:Y:S06]  /*2070*/  BAR.SYNC.DEFER_BLOCKING 0x0 ;  /* 0x0000000000007b1d */ /* 0x020fec0000010000 */
[----:B------:R3:W-:Y:S02]  /*2080*/  @UP1 UTMALDG.2D [UR12], [UR26] ;  /* 0x0000000c1a0015b4 */ /* 0x0007e40008008000 */
[----:B------:R-:W-:Y:S06]  /*2090*/  BAR.SYNC.DEFER_BLOCKING 0x0 ;  /* 0x0000000000007b1d */ /* 0x000fec0000010000 */
[----:B------:R-:W5:Y:S02]  /*20a0*/  SYNCS.PHASECHK.TRANS64.TRYWAIT P0, [UR28+0x1e000], R2 ;  /* 0x01e00002ff0075a7 */ /* 0x000f64000800111c */
[----:B---3-5:R-:W-:Y:S05]  /*20b0*/  @!P0 BRA `(.L_x_61) ;  /* 0x0000000c001c8947 */ /* 0x028fea0003800000 */
.L_x_76:
        /* <DEDUP_REMOVED lines=11> */
[----:B------:R-:W-:Y:S02]  /*2170*/  UIADD3 UR6, UP0, UPT, UR16, 0x2, URZ ;  /* 0x0000000210067890 */ /* 0x000fe4000ff1e0ff */
[----:B------:R-:W-:Y:S02]  /*2180*/  UIADD3 UR32, UP1, UPT, UR30, 0x2, URZ ;  /* 0x000000021e207890 */ /* 0x000fe4000ff3e0ff */
[----:B------:R-:W-:Y:S02]  /*2190*/  UIADD3 UR34, UP2, UPT, UR16, 0x4, URZ ;  /* 0x0000000410227890 */ /* 0x000fe4000ff5e0ff */
[----:B------:R-:W-:Y:S02]  /*21a0*/  UIADD3 UR36, UP3, UPT, UR30, 0x4, URZ ;  /* 0x000000041e247890 */ /* 0x000fe4000ff7e0ff */
[----:B------:R-:W-:-:S02]  /*21b0*/  UIADD3.X UR7, UPT, UPT, UR17, URZ, URZ, UP0, !UPT ;  /* 0x000000ff11077290 */ /* 0x000fc400087fe4ff */
[----:B------:R-:W-:Y:S02]  /*21c0*/  UIADD3.X UR33, UPT, UPT, UR31, URZ, URZ, UP1, !UPT ;  /* 0x000000ff1f217290 */ /* 0x000fe40008ffe4ff */
[----:B------:R-:W-:Y:S02]  /*21d0*/  UIADD3.X UR35, UPT, UPT, UR17, URZ, URZ, UP2, !UPT ;  /* 0x000000ff11237290 */ /* 0x000fe400097fe4ff */
[----:B------:R-:W-:Y:S01]  /*21e0*/  UIADD3.X UR37, UPT, UPT, UR31, URZ, URZ, UP3, !UPT ;  /* 0x000000ff1f257290 */ /* 0x000fe20009ffe4ff */
        /* <DEDUP_REMOVED lines=8> */
[----:B------:R3:W-:Y:S01]  /*2270*/  UTCHMMA gdesc[UR10], gdesc[UR12], tmem[UR23], tmem[UR38], idesc[UR39], UPT ;  /* 0x00ff260c0a0075ea */ /* 0x0007e2000b800017 */
[----:B------:R-:W-:Y:S01]  /*2280*/  UMOV UR44, 0x0 ;  /* 0x00000000002c7882 */ /* 0x000fe20000000000 */
[----:B------:R-:W-:Y:S01]  /*2290*/  UMOV UR45, 0x4400010 ;  /* 0x04400010002d7882 */ /* 0x000fe20000000000 */
[----:B------:R3:W-:Y:S01]  /*22a0*/  UTCHMMA gdesc[UR16], gdesc[UR30], tmem[UR23], tmem[UR40], idesc[UR41], UPT ;  /* 0x00ff281e100075ea */ /* 0x0007e2000b800017 */
[----:B------:R3:W-:Y:S01]  /*22b0*/  UTCHMMA gdesc[UR6], gdesc[UR32], tmem[UR23], tmem[UR42], idesc[UR43], UPT ;  /* 0x00ff2a20060075ea */ /* 0x0007e2000b800017 */
[----:B------:R3:W-:Y:S01]  /*22c0*/  UTCHMMA gdesc[UR34], gdesc[UR36], tmem[UR23], tmem[UR44], idesc[UR45], UPT ;  /* 0x00ff2c24220075ea */ /* 0x0007e2000b800017 */
[----:B------:R-:W-:Y:S01]  /*22d0*/  NOP ;  /* 0x0000000000007918 */ /* 0x000fe20000000000 */
.L_x_62:
[----:B------:R-:W-:Y:S01]  /*22e0*/  ELECT P0, URZ, PT ;  /* 0x0000000000ff782f */ /* 0x000fe20003800000 */
[----:B---3--:R-:W-:-:S03]  /*22f0*/  UIADD3 UR6, UPT, UPT, UR28, 0x1e020, URZ ;  /* 0x0001e0201c067890 */ /* 0x008fc6000fffe0ff */
[----:B------:R-:W-:Y:S01]  /*2300*/  ISETP.LT.U32.AND P0, PT, R68, 0x20, P0 ;  /* 0x000000204400780c */ /* 0x000fe20000701070 */
[----:B------:R-:W-:-:S12]  /*2310*/  UMOV UR7, URZ ;  /* 0x000000ff00077c82 */ /* 0x000fd80008000000 */
[----:B------:R-:W-:Y:S01]  /*2320*/  VOTEU.ANY UP0, P0 ;  /* 0x0000000000ff7886 */ /* 0x000fe20000000100 */
[----:B------:R-:W-:-:S04]  /*2330*/  VOTEU.ANY UP1, P0 ;  /* 0x0000000000ff7886 */ /* 0x000fc80000020100 */
[----:B------:R-:W-:Y:S02]  /*2340*/  @UP0 UMOV UR6, UR6 ;  /* 0x0000000600060c82 */ /* 0x000fe40008000000 */
[----:B------:R3:W-:Y:S01]  /*2350*/  @UP1 UTCBAR [UR6], URZ ;  /* 0x000000ff060013e9 */ /* 0x0007e200080000ff */
[----:B------:R-:W-:Y:S06]  /*2360*/  BAR.SYNC.DEFER_BLOCKING 0x0 ;  /* 0x0000000000007b1d */ /* 0x000fec0000010000 */
[----:B------:R-:W5:Y:S02]  /*2370*/  SYNCS.PHASECHK.TRANS64.TRYWAIT P0, [UR28+0x1e020], R2 ;  /* 0x01e02002ff0075a7 */ /* 0x000f64000800111c */
[----:B---3-5:R-:W-:Y:S05]  /*2380*/  @!P0 BRA `(.L_x_63) ;  /* 0x0000000800748947 */ /* 0x028fea0003800000 */
.L_x_77:
[----:B------:R-:W-:Y:S02]  /*2390*/  UIADD3 UR9, UPT, UPT, UR9, 0x1, URZ ;  /* 0x0000000109097890 */ /* 0x000fe4000fffe0ff */
[----:B------:R-:W-:Y:S02]  /*23a0*/  UIADD3 UR18, UPT, UPT, UR18, 0x40, URZ ;  /* 0x0000004012127890 */ /* 0x000fe4000fffe0ff */
[----:B------:R-:W-:-:S04]  /*23b0*/  UISETP.NE.U32.AND UP0, UPT, UR9, 0x3, UPT ;  /* 0x000000030900788c */ /* 0x000fc8000bf05070 */
[----:B------:R-:W-:Y:S02]  /*23c0*/  USEL UR5, URZ, 0x1, UP0 ;  /* 0x00000001ff057887 */ /* 0x000fe40008000000 */
[----:B------:R-:W-:Y:S02]  /*23d0*/  USEL UR9, UR9, URZ, UP0 ;  /* 0x000000ff09097287 */ /* 0x000fe40008000000 */
[----:B--2---:R-:W-:Y:S02]  /*23e0*/  UISETP.GE.AND UP0, UPT, UR18, UR29, UPT ;  /* 0x0000001d1200728c */ /* 0x004fe4000bf06270 */
[----:B------:R-:W-:-:S07]  /*23f0*/  ULOP3.LUT UR4, UR4, UR5, URZ, 0x3c, !UPT ;  /* 0x0000000504047292 */ /* 0x000fce000f8e3cff */
[----:B------:R-:W-:Y:S05]  /*2400*/  BRA.U !UP0, `(.L_x_64) ;  /* 0xfffffff908b47547 */ /* 0x000fea000b83ffff */
.L_x_57:
[----:B---3-5:R-:W-:Y:S06]  /*2410*/  BAR.SYNC.DEFER_BLOCKING 0x0 ;  /* 0x0000000000007b1d */ /* 0x028fec0000010000 */
[----:B------:R-:W-:Y:S04]  /*2420*/  BSSY.RECONVERGENT B5, `(.L_x_65) ;  /* 0x0000004000057945 */ /* 0x000fe80003800200 */
[----:B------:R-:W-:Y:S05]  /*2430*/  @P3 BRA `(.L_x_66) ;  /* 0x0000000000083947 */ /* 0x000fea0003800000 */
[----:B------:R-:W2:Y:S02]  /*2440*/  SYNCS.CCTL.IV [UR8+0x1e000] ;  /* 0x01e00000ff0079b1 */ /* 0x000ea40008000008 */
[----:B--2---:R-:W2:Y:S02]  /*2450*/  SYNCS.CCTL.IV [UR8+0x1e020] ;  /* 0x01e02000ff0079b1 */ /* 0x004ea40008000008 */
.L_x_66:
[----:B------:R-:W-:Y:S05]  /*2460*/  BSYNC.RECONVERGENT B5 ;  /* 0x0000000000057941 */ /* 0x000fea0003800200 */
.L_x_65:
[----:B--2---:R-:W-:Y:S06]  /*2470*/  BAR.SYNC.DEFER_BLOCKING 0x0 ;  /* 0x0000000000007b1d */ /* 0x004fec0000010000 */
[----:B------:R-:W-:Y:S04]  /*2480*/  BSSY.RECONVERGENT B5, `(.L_x_67) ;  /* 0x0000004000057945 */ /* 0x000fe80003800200 */
[----:B------:R-:W-:Y:S05]  /*2490*/  @P3 BRA `(.L_x_68) ;  /* 0x0000000000083947 */ /* 0x000fea0003800000 */
[----:B------:R-:W2:Y:S02]  /*24a0*/  SYNCS.CCTL.IV [UR8+0x1e008] ;  /* 0x01e00800ff0079b1 */ /* 0x000ea40008000008 */
[----:B--2---:R-:W2:Y:S02]  /*24b0*/  SYNCS.CCTL.IV [UR8+0x1e028] ;  /* 0x01e02800ff0079b1 */ /* 0x004ea40008000008 */
.L_x_68:
[----:B------:R-:W-:Y:S05]  /*24c0*/  BSYNC.RECONVERGENT B5 ;  /* 0x0000000000057941 */ /* 0x000fea0003800200 */
.L_x_67:
[----:B--2---:R-:W-:Y:S06]  /*24d0*/  BAR.SYNC.DEFER_BLOCKING 0x0 ;  /* 0x0000000000007b1d */ /* 0x004fec0000010000 */
[----:B------:R-:W-:Y:S04]  /*24e0*/  BSSY.RECONVERGENT B5, `(.L_x_69) ;  /* 0x0000004000057945 */ /* 0x000fe80003800200 */
[----:B------:R-:W-:Y:S05]  /*24f0*/  @P3 BRA `(.L_x_70) ;  /* 0x0000000000083947 */ /* 0x000fea0003800000 */
[----:B------:R-:W2:Y:S02]  /*2500*/  SYNCS.CCTL.IV [UR8+0x1e010] ;  /* 0x01e01000ff0079b1 */ /* 0x000ea40008000008 */
[----:B--2---:R-:W2:Y:S02]  /*2510*/  SYNCS.CCTL.IV [UR8+0x1e030] ;  /* 0x01e03000ff0079b1 */ /* 0x004ea40008000008 */
.L_x_70:
[----:B------:R-:W-:Y:S05]  /*2520*/  BSYNC.RECONVERGENT B5 ;  /* 0x0000000000057941 */ /* 0x000fea0003800200 */
.L_x_69:
[----:B------:R-:W-:Y:S01]  /*2530*/  ULOP3.LUT UR4, UR22, 0x3, URZ, 0xc0, !UPT ;  /* 0x0000000316047892 */ /* 0x000fe2000f8ec0ff */
[C---:B------:R-:W-:Y:S01]  /*2540*/  IMAD.SHL.U32 R4, R0.reuse, 0x80, RZ ;  /* 0x0000008000047824 */ /* 0x040fe200078e00ff */
[----:B------:R-:W-:Y:S01]  /*2550*/  USHF.L.U32 UR22, UR22, 0x5, URZ ;  /* 0x0000000516167899 */ /* 0x000fe200080006ff */
[C---:B------:R-:W-:Y:S01]  /*2560*/  IMAD.SHL.U32 R2, R0.reuse, 0x40, RZ ;  /* 0x0000004000027824 */ /* 0x040fe200078e00ff */
[----:B------:R-:W-:Y:S01]  /*2570*/  ULEA UR5, UR4, UR23, 0x15 ;  /* 0x0000001704057291 */ /* 0x000fe2000f8ea8ff */
[C---:B------:R-:W-:Y:S01]  /*2580*/  IMAD.SHL.U32 R3, R0.reuse, 0x10, RZ ;  /* 0x0000001000037824 */ /* 0x040fe200078e00ff */
[----:B------:R-:W-:Y:S01]  /*2590*/  ULOP3.LUT UR22, UR22, 0x80, URZ, 0xc0, !UPT ;  /* 0x0000008016167892 */ /* 0x000fe2000f8ec0ff */
[----:B------:R-:W-:Y:S01]  /*25a0*/  IMAD.SHL.U32 R0, R0, 0x200, RZ ;  /* 0x0000020000007824 */ /* 0x000fe200078e00ff */
[----:B------:R-:W-:Y:S02]  /*25b0*/  LOP3.LUT R5, R4, 0x4780, RZ, 0xc0, !PT ;  /* 0x0000478004057812 */ /* 0x000fe400078ec0ff */
[----:B------:R-:W-:-:S02]  /*25c0*/  ELECT P0, URZ, PT ;  /* 0x0000000000ff782f */ /* 0x000fc40003800000 */
[----:B------:R-:W-:Y:S01]  /*25d0*/  LOP3.LUT R2, R2, 0x1800, RZ, 0xc0, !PT ;  /* 0x0000180002027812 */ /* 0x000fe200078ec0ff */
[----:B------:R-:W-:Y:S01]  /*25e0*/  UIADD3 UR5, UPT, UPT, UR5, UR22, URZ ;  /* 0x0000001605057290 */ /* 0x000fe2000fffe0ff */
[----:B------:R-:W-:Y:S01]  /*25f0*/  LOP3.LUT R5, R5, 0x2000, R0, 0xf8, !PT ;  /* 0x0000200005057812 */ /* 0x000fe200078ef800 */
[----:B------:R-:W-:Y:S01]  /*2600*/  UMOV UR6, UR19 ;  /* 0x0000001300067c82 */ /* 0x000fe20008000000 */
[----:B------:R-:W-:Y:S02]  /*2610*/  LOP3.LUT R2, R2, 0x70, R3, 0xf8, !PT ;  /* 0x0000007002027812 */ /* 0x000fe400078ef803 */
[----:B------:R-:W-:Y:S02]  /*2620*/  ISETP.LT.U32.AND P0, PT, R68, 0x80, P0 ;  /* 0x000000804400780c */ /* 0x000fe40000701070 */
[----:B------:R-:W-:Y:S02]  /*2630*/  LOP3.LUT R2, R5, R2, RZ, 0xfc, !PT ;  /* 0x0000000205027212 */ /* 0x000fe400078efcff */
[----:B----4-:R-:W-:Y:S01]  /*2640*/  LDTM.16dp32bit_t0_t15.x64 R4, tmem[UR5] ;  /* 0x00000005000479ee */ /* 0x010fe20008b00000 */
[----:B------:R-:W3:Y:S01]  /*2650*/  LDTM.16dp32bit_t16_t31.x64 R4, tmem[UR5+0x40] ;  /* 0x00004005000479ee */ /* 0x000ee20008b20000 */
[----:B------:R-:W-:Y:S01]  /*2660*/  NOP ;  /* 0x0000000000007918 */ /* 0x000fe20000000000 */
[C---:B------:R-:W-:Y:S01]  /*2670*/  LOP3.LUT R0, R2.reuse, 0x10, RZ, 0x3c, !PT ;  /* 0x0000001002007812 */ /* 0x040fe200078e3cff */
[----:B------:R-:W-:Y:S01]  /*2680*/  ULEA UR5, UR4, UR15, 0x6 ;  /* 0x0000000f04057291 */ /* 0x000fe2000f8e30ff */
[----:B------:R-:W-:Y:S01]  /*2690*/  LOP3.LUT R3, R2, 0x20, RZ, 0x3c, !PT ;  /* 0x0000002002037812 */ /* 0x000fe200078e3cff */
[----:B------:R-:W-:-:S03]  /*26a0*/  ULEA UR4, UR4, UR8, 0xd ;  /* 0x0000000804047291 */ /* 0x000fc6000f8e68ff */
[----:B---3--:R-:W-:Y:S01]  /*26b0*/  VOTEU.ANY UP1, P0 ;  /* 0x0000000000ff7886 */ /* 0x008fe20000020100 */
[----:B------:R-:W-:Y:S01]  /*26c0*/  VOTEU.ANY UP0, P0 ;  /* 0x0000000000ff7886 */ /* 0x000fe20000000100 */
[----:B------:R-:W-:Y:S02]  /*26d0*/  F2FP.F16.F32.PACK_AB R4, R5, R4 ;  /* 0x000000040504723e */ /* 0x000fe400000000ff */
[----:B------:R-:W-:Y:S02]  /*26e0*/  F2FP.F16.F32.PACK_AB R5, R7, R6 ;  /* 0x000000060705723e */ /* 0x000fe400000000ff */
[----:B------:R-:W-:Y:S02]  /*26f0*/  F2FP.F16.F32.PACK_AB R12, R13, R12 ;  /* 0x0000000c0d0c723e */ /* 0x000fe400000000ff */
[----:B------:R-:W-:Y:S02]  /*2700*/  F2FP.F16.F32.PACK_AB R6, R9, R8 ;  /* 0x000000080906723e */ /* 0x000fe400000000ff */
[----:B------:R-:W-:-:S02]  /*2710*/  F2FP.F16.F32.PACK_AB R7, R11, R10 ;  /* 0x0000000a0b07723e */ /* 0x000fc400000000ff */
[----:B------:R-:W-:Y:S02]  /*2720*/  F2FP.F16.F32.PACK_AB R13, R15, R14 ;  /* 0x0000000e0f0d723e */ /* 0x000fe400000000ff */
[----:B------:R-:W-:Y:S01]  /*2730*/  F2FP.F16.F32.PACK_AB R20, R21, R20 ;  /* 0x000000141514723e */ /* 0x000fe200000000ff */
[----:B--2---:R2:W-:Y:S01]  /*2740*/  STS.128 [R2+UR8], R4 ;  /* 0x0000000402007988 */ /* 0x0045e20008000c08 */
[----:B------:R-:W-:Y:S02]  /*2750*/  F2FP.F16.F32.PACK_AB R14, R17, R16 ;  /* 0x00000010110e723e */ /* 0x000fe400000000ff */
[----:B------:R-:W-:Y:S02]  /*2760*/  F2FP.F16.F32.PACK_AB R15, R19, R18 ;  /* 0x00000012130f723e */ /* 0x000fe400000000ff */
[----:B------:R-:W-:Y:S02]  /*2770*/  F2FP.F16.F32.PACK_AB R21, R23, R22 ;  /* 0x000000161715723e */ /* 0x000fe400000000ff */
[----:B------:R-:W-:Y:S01]  /*2780*/  F2FP.F16.F32.PACK_AB R28, R29, R28 ;  /* 0x0000001c1d1c723e */ /* 0x000fe200000000ff */
[----:B------:R2:W-:Y:S01]  /*2790*/  STS.128 [R0+UR8], R12 ;  /* 0x0000000c00007988 */ /* 0x0005e20008000c08 */
[----:B------:R-:W-:-:S02]  /*27a0*/  F2FP.F16.F32.PACK_AB R22, R25, R24 ;  /* 0x000000181916723e */ /* 0x000fc400000000ff */
[----:B------:R-:W-:Y:S02]  /*27b0*/  F2FP.F16.F32.PACK_AB R23, R27, R26 ;  /* 0x0000001a1b17723e */ /* 0x000fe400000000ff */
[----:B------:R-:W-:Y:S02]  /*27c0*/  F2FP.F16.F32.PACK_AB R29, R31, R30 ;  /* 0x0000001e1f1d723e */ /* 0x000fe400000000ff */
[----:B------:R-:W-:Y:S01]  /*27d0*/  F2FP.F16.F32.PACK_AB R36, R37, R36 ;  /* 0x000000242524723e */ /* 0x000fe200000000ff */
[----:B------:R2:W-:Y:S01]  /*27e0*/  STS.128 [R3+UR8], R20 ;  /* 0x0000001403007988 */ /* 0x0005e20008000c08 */
[----:B------:R-:W-:Y:S02]  /*27f0*/  F2FP.F16.F32.PACK_AB R30, R33, R32 ;  /* 0x00000020211e723e */ /* 0x000fe400000000ff */
[----:B------:R-:W-:Y:S02]  /*2800*/  F2FP.F16.F32.PACK_AB R31, R35, R34 ;  /* 0x00000022231f723e */ /* 0x000fe400000000ff */
[----:B------:R-:W-:-:S02]  /*2810*/  F2FP.F16.F32.PACK_AB R37, R39, R38 ;  /* 0x000000262725723e */ /* 0x000fc400000000ff */
[----:B------:R-:W-:Y:S02]  /*2820*/  F2FP.F16.F32.PACK_AB R44, R45, R44 ;  /* 0x0000002c2d2c723e */ /* 0x000fe400000000ff */
[----:B------:R-:W-:Y:S02]  /*2830*/  LOP3.LUT R8, R2, 0x30, RZ, 0x3c, !PT ;  /* 0x0000003002087812 */ /* 0x000fe400078e3cff */
[----:B------:R-:W-:Y:S02]  /*2840*/  F2FP.F16.F32.PACK_AB R38, R41, R40 ;  /* 0x000000282926723e */ /* 0x000fe400000000ff */
[----:B------:R-:W-:Y:S01]  /*2850*/  F2FP.F16.F32.PACK_AB R39, R43, R42 ;  /* 0x0000002a2b27723e */ /* 0x000fe200000000ff */
[----:B------:R2:W-:Y:S01]  /*2860*/  STS.128 [R8+UR8], R28 ;  /* 0x0000001c08007988 */ /* 0x0005e20008000c08 */
[----:B------:R-:W-:Y:S02]  /*2870*/  F2FP.F16.F32.PACK_AB R45, R47, R46 ;  /* 0x0000002e2f2d723e */ /* 0x000fe400000000ff */
[----:B------:R-:W-:-:S02]  /*2880*/  F2FP.F16.F32.PACK_AB R52, R53, R52 ;  /* 0x000000343534723e */ /* 0x000fc400000000ff */
[C---:B------:R-:W-:Y:S02]  /*2890*/  LOP3.LUT R9, R2.reuse, 0x40, RZ, 0x3c, !PT ;  /* 0x0000004002097812 */ /* 0x040fe400078e3cff */
[----:B------:R-:W-:Y:S02]  /*28a0*/  F2FP.F16.F32.PACK_AB R46, R49, R48 ;  /* 0x00000030312e723e */ /* 0x000fe400000000ff */
[----:B------:R-:W-:Y:S01]  /*28b0*/  F2FP.F16.F32.PACK_AB R47, R51, R50 ;  /* 0x00000032332f723e */ /* 0x000fe200000000ff */
[----:B------:R2:W-:Y:S01]  /*28c0*/  STS.128 [R9+UR8], R36 ;  /* 0x0000002409007988 */ /* 0x0005e20008000c08 */
[----:B------:R-:W-:Y:S02]  /*28d0*/  F2FP.F16.F32.PACK_AB R53, R55, R54 ;  /* 0x000000363735723e */ /* 0x000fe400000000ff */
[----:B------:R-:W-:Y:S02]  /*28e0*/  F2FP.F16.F32.PACK_AB R60, R61, R60 ;  /* 0x0000003c3d3c723e */ /* 0x000fe400000000ff */
[----:B------:R-:W-:-:S02]  /*28f0*/  LOP3.LUT R10, R2, 0x50, RZ, 0x3c, !PT ;  /* 0x00000050020a7812 */ /* 0x000fc400078e3cff */
[----:B------:R-:W-:Y:S02]  /*2900*/  F2FP.F16.F32.PACK_AB R54, R57, R56 ;  /* 0x000000383936723e */ /* 0x000fe400000000ff */
[----:B------:R-:W-:Y:S01]  /*2910*/  F2FP.F16.F32.PACK_AB R55, R59, R58 ;  /* 0x0000003a3b37723e */ /* 0x000fe200000000ff */
[----:B------:R2:W-:Y:S01]  /*2920*/  STS.128 [R10+UR8], R44 ;  /* 0x0000002c0a007988 */ /* 0x0005e20008000c08 */
[----:B------:R-:W-:Y:S02]  /*2930*/  F2FP.F16.F32.PACK_AB R61, R63, R62 ;  /* 0x0000003e3f3d723e */ /* 0x000fe400000000ff */
[C---:B------:R-:W-:Y:S02]  /*2940*/  LOP3.LUT R11, R2.reuse, 0x60, RZ, 0x3c, !PT ;  /* 0x00000060020b7812 */ /* 0x040fe400078e3cff */
[----:B------:R-:W-:Y:S02]  /*2950*/  F2FP.F16.F32.PACK_AB R62, R65, R64 ;  /* 0x00000040413e723e */ /* 0x000fe400000000ff */
[----:B------:R-:W-:Y:S01]  /*2960*/  F2FP.F16.F32.PACK_AB R63, R67, R66 ;  /* 0x00000042433f723e */ /* 0x000fe200000000ff */
[----:B------:R2:W-:Y:S01]  /*2970*/  STS.128 [R11+UR8], R52 ;  /* 0x000000340b007988 */ /* 0x0005e20008000c08 */
[----:B------:R-:W-:-:S05]  /*2980*/  LOP3.LUT R16, R2, 0x70, RZ, 0x3c, !PT ;  /* 0x0000007002107812 */ /* 0x000fca00078e3cff */
[----:B------:R2:W-:Y:S01]  /*2990*/  STS.128 [R16+UR8], R60 ;  /* 0x0000003c10007988 */ /* 0x0005e20008000c08 */
[----:B------:R3:W-:Y:S06]  /*29a0*/  MEMBAR.ALL.CTA ;  /* 0x0000000000007992 */ /* 0x0007ec0000008000 */
[----:B---3--:R-:W3:Y:S02]  /*29b0*/  FENCE.VIEW.ASYNC.S ;  /* 0x00000000000073c6 */ /* 0x008ee40000000000 */
[----:B---3--:R-:W-:Y:S06]  /*29c0*/  BAR.SYNC.DEFER_BLOCKING 0x0 ;  /* 0x0000000000007b1d */ /* 0x008fec0000010000 */
[----:B------:R2:W-:Y:S01]  /*29d0*/  @UP1 UTMASTG.2D [UR4], [UR20] ;  /* 0x00000004140013b5 */ /* 0x0005e20008008000 */
[----:B------:R0:W-:Y:S01]  /*29e0*/  UTMACMDFLUSH ;  /* 0x00000000000079b7 */ /* 0x0001e20000000000 */
[----:B------:R-:W-:-:S04]  /*29f0*/  DEPBAR.LE SB0, 0x0 ;  /* 0x000080000000791a */ /* 0x000fc80000000000 */
[----:B------:R-:W-:Y:S08]  /*2a00*/  BAR.SYNC.DEFER_BLOCKING 0x0 ;  /* 0x0000000000007b1d */ /* 0x000ff00000010000 */
[----:B------:R-:W-:Y:S06]  /*2a10*/  BAR.SYNC.DEFER_BLOCKING 0x0 ;  /* 0x0000000000007b1d */ /* 0x000fec0000010000 */
[----:B--2---:R-:W-:Y:S05]  /*2a20*/  @P2 BRA `(.L_x_71) ;  /* 0x0000000000a02947 */ /* 0x004fea0003800000 */
[----:B------:R-:W2:Y:S01]  /*2a30*/  S2UR UR5, SR_CgaCtaId ;  /* 0x00000000000579c3 */ /* 0x000ea20000008800 */
[----:B------:R-:W-:Y:S01]  /*2a40*/  NOP ;  /* 0x0000000000007918 */ /* 0x000fe20000000000 */
[----:B------:R-:W-:Y:S01]  /*2a50*/  UMOV UR4, 0x50 ;  /* 0x0000005000047882 */ /* 0x000fe20000000000 */
[----:B------:R-:W-:Y:S02]  /*2a60*/  IMAD.U32 R0, RZ, RZ, UR23 ;  /* 0x00000017ff007e24 */ /* 0x000fe4000f8e00ff */
[----:B------:R-:W-:Y:S02]  /*2a70*/  IMAD.MOV.U32 R3, RZ, RZ, 0xff ;  /* 0x000000ffff037424 */ /* 0x000fe400078e00ff */
[----:B------:R-:W-:Y:S01]  /*2a80*/  IMAD.MOV.U32 R7, RZ, RZ, 0x1 ;  /* 0x00000001ff077424 */ /* 0x000fe200078e00ff */
[----:B------:R-:W-:-:S04]  /*2a90*/  LOP3.LUT R0, R0, 0xffff, RZ, 0xc0, !PT ;  /* 0x0000ffff00007812 */ /* 0x000fc800078ec0ff */
[----:B------:R-:W-:-:S05]  /*2aa0*/  SHF.R.U32.HI R0, RZ, 0x5, R0 ;  /* 0x00000005ff007819 */ /* 0x000fca0000011600 */
[----:B------:R-:W-:Y:S01]  /*2ab0*/  VIADD R2, R0, 0x10 ;  /* 0x0000001000027836 */ /* 0x000fe20000000000 */
[----:B------:R-:W-:Y:S01]  /*2ac0*/  SHF.L.U32 R0, R3, R0, RZ ;  /* 0x0000000003007219 */ /* 0x000fe200000006ff */
[----:B--2---:R-:W-:-:S03]  /*2ad0*/  ULEA UR6, UR5, UR4, 0x18 ;  /* 0x0000000405067291 */ /* 0x004fc6000f8ec0ff */
[----:B------:R-:W-:-:S04]  /*2ae0*/  SHF.L.U32 R3, R7, R2, RZ ;  /* 0x0000000207037219 */ /* 0x000fc800000006ff */
[----:B------:R-:W-:Y:S02]  /*2af0*/  LOP3.LUT R0, R3, R0, RZ, 0xfc, !PT ;  /* 0x0000000003007212 */ /* 0x000fe400078efcff */
[----:B------:R-:W2:Y:S02]  /*2b00*/  LDS R5, [UR6] ;  /* 0x00000006ff057984 */ /* 0x000ea40008000800 */
[C---:B------:R-:W-:Y:S02]  /*2b10*/  LOP3.LUT R2, R0.reuse, 0xffff, RZ, 0xc0, !PT ;  /* 0x0000ffff00027812 */ /* 0x040fe400078ec0ff */
[----:B--2---:R-:W-:-:S04]  /*2b20*/  LOP3.LUT R3, R0, 0xffff, R5, 0x80, !PT ;  /* 0x0000ffff00037812 */ /* 0x004fc800078e8005 */
[----:B------:R-:W-:-:S13]  /*2b30*/  ISETP.NE.AND P0, PT, R3, R2, PT ;  /* 0x000000020300720c */ /* 0x000fda0003f05270 */
[----:B------:R-:W-:Y:S05]  /*2b40*/  @P0 BRA `(.L_x_72) ;  /* 0x0000000000500947 */ /* 0x000fea0003800000 */
[----:B------:R-:W-:Y:S02]  /*2b50*/  SHF.R.U32.HI R5, RZ, 0x10, R5 ;  /* 0x00000010ff057819 */ /* 0x000fe40000011605 */
[----:B------:R-:W-:-:S04]  /*2b60*/  SHF.R.U32.HI R2, RZ, 0x10, R0 ;  /* 0x00000010ff027819 */ /* 0x000fc80000011600 */
[----:B------:R-:W-:-:S04]  /*2b70*/  LOP3.LUT R5, R5, R2, RZ, 0xc0, !PT ;  /* 0x0000000205057212 */ /* 0x000fc800078ec0ff */
[----:B------:R-:W-:-:S13]  /*2b80*/  ISETP.NE.AND P0, PT, R5, R2, PT ;  /* 0x000000020500720c */ /* 0x000fda0003f05270 */
[----:B------:R-:W-:Y:S05]  /*2b90*/  @P0 BRA `(.L_x_73) ;  /* 0x0000000000300947 */ /* 0x000fea0003800000 */
[----:B------:R-:W-:Y:S01]  /*2ba0*/  R2UR UR4, R0 ;  /* 0x00000000000472ca */ /* 0x000fe200000e0000 */
[----:B------:R-:W-:Y:S01]  /*2bb0*/  VOTEU.ANY UR5, UPT, PT ;  /* 0x0000000000057886 */ /* 0x000fe200038e0100 */
[----:B------:R-:W2:Y:S01]  /*2bc0*/  S2R R0, SR_LANEID ;  /* 0x0000000000007919 */ /* 0x000ea20000000000 */
[----:B------:R-:W-:-:S10]  /*2bd0*/  UFLO.U32 UR5, UR5 ;  /* 0x00000005000572bd */ /* 0x000fd400080e0000 */
[----:B------:R-:W-:-:S06]  /*2be0*/  ULOP3.LUT UR4, URZ, UR4, URZ, 0x33, !UPT ;  /* 0x00000004ff047292 */ /* 0x000fcc000f8e33ff */
[----:B------:R-:W-:-:S04]  /*2bf0*/  IMAD.U32 R2, RZ, RZ, UR4 ;  /* 0x00000004ff027e24 */ /* 0x000fc8000f8e00ff */
[----:B------:R-:W3:Y:S02]  /*2c00*/  REDUX UR7, R2 ;  /* 0x00000000020773c4 */ /* 0x000ee40000000000 */
[----:B------:R4:W-:Y:S01]  /*2c10*/  UTCATOMSWS.AND URZ, UR4 ;  /* 0x0000000400ff79e3 */ /* 0x0009e20008000000 */
[----:B--2---:R-:W-:Y:S01]  /*2c20*/  ISETP.EQ.U32.AND P0, PT, R0, UR5, PT ;  /* 0x0000000500007c0c */ /* 0x004fe2000bf02070 */
[----:B---3--:R-:W-:-:S12]  /*2c30*/  IMAD.U32 R0, RZ, RZ, UR7 ;  /* 0x00000007ff007e24 */ /* 0x008fd8000f8e00ff */
[----:B------:R4:W-:Y:S01]  /*2c40*/  @P0 ATOMS.AND RZ, [UR6], R0 ;  /* 0x00000000ffff098c */ /* 0x0009e2000a800006 */
[----:B------:R-:W-:Y:S05]  /*2c50*/  BRA `(.L_x_71) ;  /* 0x0000000000147947 */ /* 0x000fea0003800000 */
.L_x_73:
[----:B------:R-:W-:-:S07]  /*2c60*/  MOV R2, 0x2c80 ;  /* 0x00002c8000027802 */ /* 0x000fce0000000f00 */
[----:B-1----:R-:W-:Y:S05]  /*2c70*/  CALL.REL.NOINC `($__internal_0_$__cuda_sm10x_tcgen05_guardrail_trap_col_being_dealloced_not_returned_by_alloc) ;  /* 0x0000000000447944 */ /* 0x002fea0003c00000 */
[----:B------:R-:W-:Y:S05]  /*2c80*/  BRA `(.L_x_71) ;  /* 0x0000000000087947 */ /* 0x000fea0003800000 */
.L_x_72:
[----:B------:R-:W-:-:S07]  /*2c90*/  MOV R2, 0x2cb0 ;  /* 0x00002cb000027802 */ /* 0x000fce0000000f00 */
[----:B-1----:R-:W-:Y:S05]  /*2ca0*/  CALL.REL.NOINC `($__internal_2_$__cuda_sm10x_tcgen05_guardrail_trap_unallocated_columns_being_dealloced) ;  /* 0x0000000000507944 */ /* 0x002fea0003c00000 */
.L_x_71:
[----:B------:R-:W-:Y:S01]  /*2cb0*/  NOP ;  /* 0x0000000000007918 */ /* 0x000fe20000000000 */
[----:B----4-:R-:W-:Y:S05]  /*2cc0*/  EXIT ;  /* 0x000000000000794d */ /* 0x010fea0003800000 */
.L_x_58:
[----:B------:R-:W2:Y:S02]  /*2cd0*/  SYNCS.PHASECHK.TRANS64.TRYWAIT P0, [UR8+0x1e000], RZ ;  /* 0x01e000ffff0075a7 */ /* 0x000ea40008001108 */
[----:B--2---:R-:W-:Y:S05]  /*2ce0*/  @!P0 BRA `(.L_x_58) ;  /* 0xfffffffc00f88947 */ /* 0x004fea000383ffff */
[----:B------:R-:W-:Y:S05]  /*2cf0*/  BRA `(.L_x_74) ;  /* 0xffffffec00bc7947 */ /* 0x000fea000383ffff */
.L_x_60:
[----:B------:R-:W2:Y:S02]  /*2d00*/  SYNCS.PHASECHK.TRANS64.TRYWAIT P1, [UR8+0x1e020], RZ ;  /* 0x01e020ffff0075a7 */ /* 0x000ea40008021108 */
[----:B--2---:R-:W-:Y:S05]  /*2d10*/  @!P1 BRA `(.L_x_60) ;  /* 0xfffffffc00f89947 */ /* 0x004fea000383ffff */
[----:B------:R-:W-:Y:S05]  /*2d20*/  BRA `(.L_x_75) ;  /* 0xfffffff000587947 */ /* 0x000fea000383ffff */
.L_x_61:
[----:B------:R-:W3:Y:S02]  /*2d30*/  SYNCS.PHASECHK.TRANS64.TRYWAIT P0, [UR28+0x1e000], R2 ;  /* 0x01e00002ff0075a7 */ /* 0x000ee4000800111c */
[----:B---3--:R-:W-:Y:S05]  /*2d40*/  @!P0 BRA `(.L_x_61) ;  /* 0xfffffffc00f88947 */ /* 0x008fea000383ffff */
[----:B------:R-:W-:Y:S05]  /*2d50*/  BRA `(.L_x_76) ;  /* 0xfffffff000d87947 */ /* 0x000fea000383ffff */
.L_x_63:
[----:B------:R-:W3:Y:S02]  /*2d60*/  SYNCS.PHASECHK.TRANS64.TRYWAIT P0, [UR28+0x1e020], R2 ;  /* 0x01e02002ff0075a7 */ /* 0x000ee4000800111c */
[----:B---3--:R-:W-:Y:S05]  /*2d70*/  @!P0 BRA `(.L_x_63) ;  /* 0xfffffffc00f88947 */ /* 0x008fea000383ffff */
[----:B------:R-:W-:Y:S05]  /*2d80*/  BRA `(.L_x_77) ;  /* 0xfffffff400807947 */ /* 0x000fea000383ffff */
        .weak           $__internal_0_$__cuda_sm10x_tcgen05_guardrail_trap_col_being_dealloced_not_returned_by_alloc
        .type           $__internal_0_$__cuda_sm10x_tcgen05_guardrail_trap_col_being_dealloced_not_returned_by_alloc,@function
        .size           $__internal_0_$__cuda_sm10x_tcgen05_guardrail_trap_col_being_dealloced_not_returned_by_alloc,($__internal_1_$__cuda_sm10x_tcgen05_guardrail_trap_phase_invalid_during_alloc - $__internal_0_$__cuda_sm10x_tcgen05_guardrail_trap_col_being_dealloced_not_returned_by_alloc)
$__internal_0_$__cuda_sm10x_tcgen05_guardrail_trap_col_being_dealloced_not_returned_by_alloc:
[----:B------:R-:W-:Y:S05]  /*2d90*/  BPT.TRAP 0x1 ;  /* 0x000000040000795c */ /* 0x000fea0000300000 */
[----:B------:R-:W-:-:S04]  /*2da0*/  IMAD.MOV.U32 R3, RZ, RZ, 0x0 ;  /* 0x00000000ff037424 */ /* 0x000fc800078e00ff */
[----:B------:R-:W-:Y:S05]  /*2db0*/  RET.REL.NODEC R2 `(gluon_tcgen05) ;  /* 0xffffffd002907950 */ /* 0x000fea0003c3ffff */
        .weak           $__internal_1_$__cuda_sm10x_tcgen05_guardrail_trap_phase_invalid_during_alloc
        .type           $__internal_1_$__cuda_sm10x_tcgen05_guardrail_trap_phase_invalid_during_alloc,@function
        .size           $__internal_1_$__cuda_sm10x_tcgen05_guardrail_trap_phase_invalid_during_alloc,($__internal_2_$__cuda_sm10x_tcgen05_guardrail_trap_unallocated_columns_being_dealloced - $__internal_1_$__cuda_sm10x_tcgen05_guardrail_trap_phase_invalid_during_alloc)
$__internal_1_$__cuda_sm10x_tcgen05_guardrail_trap_phase_invalid_during_alloc:
[----:B------:R-:W-:Y:S05]  /*2dc0*/  BPT.TRAP 0x1 ;  /* 0x000000040000795c */ /* 0x000fea0000300000 */
[----:B------:R-:W-:-:S04]  /*2dd0*/  IMAD.MOV.U32 R3, RZ, RZ, 0x0 ;  /* 0x00000000ff037424 */ /* 0x000fc800078e00ff */
[----:B------:R-:W-:Y:S05]  /*2de0*/  RET.REL.NODEC R2 `(gluon_tcgen05) ;  /* 0xffffffd002847950 */ /* 0x000fea0003c3ffff */
        .weak           $__internal_2_$__cuda_sm10x_tcgen05_guardrail_trap_unallocated_columns_being_dealloced
        .type           $__internal_2_$__cuda_sm10x_tcgen05_guardrail_trap_unallocated_columns_being_dealloced,@function
        .size           $__internal_2_$__cuda_sm10x_tcgen05_guardrail_trap_unallocated_columns_being_dealloced,(.L_x_81 - $__internal_2_$__cuda_sm10x_tcgen05_guardrail_trap_unallocated_columns_being_dealloced)
$__internal_2_$__cuda_sm10x_tcgen05_guardrail_trap_unallocated_columns_being_dealloced:
[----:B------:R-:W-:Y:S05]  /*2df0*/  BPT.TRAP 0x1 ;  /* 0x000000040000795c */ /* 0x000fea0000300000 */
[----:B------:R-:W-:-:S04]  /*2e00*/  IMAD.MOV.U32 R3, RZ, RZ, 0x0 ;  /* 0x00000000ff037424 */ /* 0x000fc800078e00ff */
[----:B------:R-:W-:Y:S05]  /*2e10*/  RET.REL.NODEC R2 `(gluon_tcgen05) ;  /* 0xffffffd002787950 */ /* 0x000fea0003c3ffff */
.L_x_78:
[----:B------:R-:W-:-:S00]  /*2e20*/  BRA `(.L_x_78) ;  /* 0xfffffffc00fc7947 */ /* 0x000fc0000383ffff */
[----:B------:R-:W-:-:S00]  /*2e30*/  NOP ;  /* 0x0000000000007918 */ /* 0x000fc00000000000 */
        /* <DEDUP_REMOVED lines=12> */
.L_x_81:


//--------------------- .nv.shared.gluon_tcgen05  --------------------------
	.section	.nv.shared.gluon_tcgen05,"aw",@nobits
	.sectionflags	@""
	.align	16
	.zero		1024


//--------------------- .nv.shared.reserved.0     --------------------------
	.section	.nv.shared.reserved.0,"aw",@nobits
	.align	8
	.weak		__nv_reservedSMEM_offset_0_alias
	.size		__nv_reservedSMEM_offset_0_alias, 0, 64
	.other		__nv_reservedSMEM_offset_0_alias,@"STO_CUDA_RESERVED_SHARED STV_DEFAULT"
__nv_reservedSMEM_offset_0_alias:
	.zero		0
.nv.shared.reserved.0:
	.zero		64
	.weak		__nv_reservedSMEM_allocation_phase
	.type		__nv_reservedSMEM_allocation_phase,@object
	.size		__nv_reservedSMEM_allocation_phase,(.L_0 - __nv_reservedSMEM_allocation_phase)
__nv_reservedSMEM_allocation_phase:
	.zero		1
.L_0:
	.zero		7
	.weak		__nv_reservedSMEM_devtool_atexit_pc
	.type		__nv_reservedSMEM_devtool_atexit_pc,@object
	.size		__nv_reservedSMEM_devtool_atexit_pc,(__nv_reservedSMEM_allocation_mask - __nv_reservedSMEM_devtool_atexit_pc)
__nv_reservedSMEM_devtool_atexit_pc:
	.zero		8
	.weak		__nv_reservedSMEM_allocation_mask
	.type		__nv_reservedSMEM_allocation_mask,@object
	.size		__nv_reservedSMEM_allocation_mask,(.L_2 - __nv_reservedSMEM_allocation_mask)
__nv_reservedSMEM_allocation_mask:
	.zero		4
.L_2:


//--------------------- .nv.constant0.gluon_tcgen05 --------------------------
	.section	.nv.constant0.gluon_tcgen05,"a",@progbits
	.sectionflags	@""
	.align	4
.nv.constant0.gluon_tcgen05:
	.zero		976


//--------------------- SYMBOLS --------------------------

	.type		.nv.reservedSmem.offset0,@object
	.size		.nv.reservedSmem.offset0,0x4
	.type		.nv.reservedSmem.cap,@object
	.size		.nv.reservedSmem.cap,0x4
